	.target	sm_90a

	.elftype	@"ET_EXEC"


//--------------------- .note.nv.tkinfo           --------------------------
	.section	.note.nv.tkinfo,"",@"SHT_NOTE"
	.sectionflags	@"SHF_NOTE_NV_TKINFO"
	.tkinfo
        /*0018*/ 	.word	0x00000002
        /*0030*/ 	.string	""
        /*0030*/ 	.string	"ptxas"
        /*0030*/ 	.string	"Cuda compilation tools, release 13.0, V13.0.88"
        /*0030*/ 	.string	"Build cuda_13.0.r13.0/compiler.36424714_0"
        /*0030*/ 	.string	"-arch sm_90a -m 64 "



//--------------------- .note.nv.cuinfo           --------------------------
	.section	.note.nv.cuinfo,"",@"SHT_NOTE"
	.sectionflags	@"SHF_NOTE_NV_CUINFO"
        /*0018*/ 	.short	0x0002
        /*001a*/ 	.short	0x005a
        /*001c*/ 	.short	0x0082
	.zero		2


//--------------------- .nv.info                  --------------------------
	.section	.nv.info,"",@"SHT_CUDA_INFO"
	.align	4


	//----- nvinfo : EIATTR_REGCOUNT
	.align		4
        /*0000*/ 	.byte	0x04, 0x2f
        /*0002*/ 	.short	(.L_15 - .L_14)
	.align		4
.L_14:
        /*0004*/ 	.word	index@(_ZN7cutlass13device_kernelINS_4gemm6kernel13GemmUniversalIN4cute5tupleIJiiiiEEENS1_10collective13CollectiveMmaINS1_34MainloopSm90TmaGmmaWarpSpecializedILi6ENS5_IJNS4_1CILi2EEENSA_ILi4EEENSA_ILi1EEEEEENS1_35KernelTmaWarpSpecializedCooperativeEEENS5_IJNSA_ILi128EEESH_NSA_ILi64EEEEEENS_6half_tENS5_IJSD_llEEESK_SL_NS4_8TiledMMAINS4_8MMA_AtomIJNS4_4SM904GMMA26MMA_64x128x16_F32F16F16_SSILNSP_5MajorE1ELSR_1ELNSP_7ScaleInE1ELSS_1EEEEEENS4_6LayoutINS5_IJSB_SD_SD_EEENS5_IJSD_NSA_ILi0EEESX_EEEEENS5_IJNS4_10UnderscoreES10_S10_EEEEENS4_23SM90_TMA_LOAD_MULTICASTENS4_14ComposedLayoutINS4_7SwizzleILi3ELi4ELi3EEENS4_18smem_ptr_flag_bitsILi16EEENSV_INS5_IJSI_NSA_ILi8EEEEEENS5_IJSD_SI_EEEEEEEvNS4_8identityES13_S1D_vS1E_EENS_8epilogue10collective6detail29Sm90TmaWarpSpecializedAdapterINS1H_15DefaultEpilogueISK_NS5_IJlSD_lEEES1L_NS1G_6thread17LinearCombinationISK_Li1EffLNS1M_9ScaleType4KindE0ELNS_15FloatRoundStyleE2ESK_EENS1_15EpilogueDefaultEEEEEvvEEEEvNT_6ParamsE)
        /*0008*/ 	.word	0x000000a8


	//----- nvinfo : EIATTR_FRAME_SIZE
	.align		4
.L_15:
        /*000c*/ 	.byte	0x04, 0x11
        /*000e*/ 	.short	(.L_17 - .L_16)
	.align		4
.L_16:
        /*0010*/ 	.word	index@(_ZN7cutlass13device_kernelINS_4gemm6kernel13GemmUniversalIN4cute5tupleIJiiiiEEENS1_10collective13CollectiveMmaINS1_34MainloopSm90TmaGmmaWarpSpecializedILi6ENS5_IJNS4_1CILi2EEENSA_ILi4EEENSA_ILi1EEEEEENS1_35KernelTmaWarpSpecializedCooperativeEEENS5_IJNSA_ILi128EEESH_NSA_ILi64EEEEEENS_6half_tENS5_IJSD_llEEESK_SL_NS4_8TiledMMAINS4_8MMA_AtomIJNS4_4SM904GMMA26MMA_64x128x16_F32F16F16_SSILNSP_5MajorE1ELSR_1ELNSP_7ScaleInE1ELSS_1EEEEEENS4_6LayoutINS5_IJSB_SD_SD_EEENS5_IJSD_NSA_ILi0EEESX_EEEEENS5_IJNS4_10UnderscoreES10_S10_EEEEENS4_23SM90_TMA_LOAD_MULTICASTENS4_14ComposedLayoutINS4_7SwizzleILi3ELi4ELi3EEENS4_18smem_ptr_flag_bitsILi16EEENSV_INS5_IJSI_NSA_ILi8EEEEEENS5_IJSD_SI_EEEEEEEvNS4_8identityES13_S1D_vS1E_EENS_8epilogue10collective6detail29Sm90TmaWarpSpecializedAdapterINS1H_15DefaultEpilogueISK_NS5_IJlSD_lEEES1L_NS1G_6thread17LinearCombinationISK_Li1EffLNS1M_9ScaleType4KindE0ELNS_15FloatRoundStyleE2ESK_EENS1_15EpilogueDefaultEEEEEvvEEEEvNT_6ParamsE)
        /*0014*/ 	.word	0x00000000


	//----- nvinfo : EIATTR_MIN_STACK_SIZE
	.align		4
.L_17:
        /*0018*/ 	.byte	0x04, 0x12
        /*001a*/ 	.short	(.L_19 - .L_18)
	.align		4
.L_18:
        /*001c*/ 	.word	index@(_ZN7cutlass13device_kernelINS_4gemm6kernel13GemmUniversalIN4cute5tupleIJiiiiEEENS1_10collective13CollectiveMmaINS1_34MainloopSm90TmaGmmaWarpSpecializedILi6ENS5_IJNS4_1CILi2EEENSA_ILi4EEENSA_ILi1EEEEEENS1_35KernelTmaWarpSpecializedCooperativeEEENS5_IJNSA_ILi128EEESH_NSA_ILi64EEEEEENS_6half_tENS5_IJSD_llEEESK_SL_NS4_8TiledMMAINS4_8MMA_AtomIJNS4_4SM904GMMA26MMA_64x128x16_F32F16F16_SSILNSP_5MajorE1ELSR_1ELNSP_7ScaleInE1ELSS_1EEEEEENS4_6LayoutINS5_IJSB_SD_SD_EEENS5_IJSD_NSA_ILi0EEESX_EEEEENS5_IJNS4_10UnderscoreES10_S10_EEEEENS4_23SM90_TMA_LOAD_MULTICASTENS4_14ComposedLayoutINS4_7SwizzleILi3ELi4ELi3EEENS4_18smem_ptr_flag_bitsILi16EEENSV_INS5_IJSI_NSA_ILi8EEEEEENS5_IJSD_SI_EEEEEEEvNS4_8identityES13_S1D_vS1E_EENS_8epilogue10collective6detail29Sm90TmaWarpSpecializedAdapterINS1H_15DefaultEpilogueISK_NS5_IJlSD_lEEES1L_NS1G_6thread17LinearCombinationISK_Li1EffLNS1M_9ScaleType4KindE0ELNS_15FloatRoundStyleE2ESK_EENS1_15EpilogueDefaultEEEEEvvEEEEvNT_6ParamsE)
        /*0020*/ 	.word	0x00000000
.L_19:


//--------------------- .nv.compat                --------------------------
	.section	.nv.compat,"",@"SHT_CUDA_COMPAT_INFO"
	.align	4
        /*0000*/ 	.byte	0x02, 0x09, 0x01, 0x00, 0x02, 0x02, 0x04, 0x00, 0x02, 0x05, 0x05, 0x00, 0x03, 0x07, 0x01, 0x01
        /*0010*/ 	.byte	0x02, 0x03, 0x01, 0x00, 0x02, 0x06, 0x01, 0x00, 0x04, 0x0b, 0x08, 0x00, 0x00, 0x00, 0x00, 0x00
        /*0020*/ 	.byte	0x00, 0x00, 0x00, 0x00


//--------------------- .nv.info._ZN7cutlass13device_kernelINS_4gemm6kernel13GemmUniversalIN4cute5tupleIJiiiiEEENS1_10collective13CollectiveMmaINS1_34MainloopSm90TmaGmmaWarpSpecializedILi6ENS5_IJNS4_1CILi2EEENSA_ILi4EEENSA_ILi1EEEEEENS1_35KernelTmaWarpSpecializedCooperativeEEENS5_IJNSA_ILi128EEESH_NSA_ILi64EEEEEENS_6half_tENS5_IJSD_llEEESK_SL_NS4_8TiledMMAINS4_8MMA_AtomIJNS4_4SM904GMMA26MMA_64x128x16_F32F16F16_SSILNSP_5MajorE1ELSR_1ELNSP_7ScaleInE1ELSS_1EEEEEENS4_6LayoutINS5_IJSB_SD_SD_EEENS5_IJSD_NSA_ILi0EEESX_EEEEENS5_IJNS4_10UnderscoreES10_S10_EEEEENS4_23SM90_TMA_LOAD_MULTICASTENS4_14ComposedLayoutINS4_7SwizzleILi3ELi4ELi3EEENS4_18smem_ptr_flag_bitsILi16EEENSV_INS5_IJSI_NSA_ILi8EEEEEENS5_IJSD_SI_EEEEEEEvNS4_8identityES13_S1D_vS1E_EENS_8epilogue10collective6detail29Sm90TmaWarpSpecializedAdapterINS1H_15DefaultEpilogueISK_NS5_IJlSD_lEEES1L_NS1G_6thread17LinearCombinationISK_Li1EffLNS1M_9ScaleType4KindE0ELNS_15FloatRoundStyleE2ESK_EENS1_15EpilogueDefaultEEEEEvvEEEEvNT_6ParamsE --------------------------
	.section	.nv.info._ZN7cutlass13device_kernelINS_4gemm6kernel13GemmUniversalIN4cute5tupleIJiiiiEEENS1_10collective13CollectiveMmaINS1_34MainloopSm90TmaGmmaWarpSpecializedILi6ENS5_IJNS4_1CILi2EEENSA_ILi4EEENSA_ILi1EEEEEENS1_35KernelTmaWarpSpecializedCooperativeEEENS5_IJNSA_ILi128EEESH_NSA_ILi64EEEEEENS_6half_tENS5_IJSD_llEEESK_SL_NS4_8TiledMMAINS4_8MMA_AtomIJNS4_4SM904GMMA26MMA_64x128x16_F32F16F16_SSILNSP_5MajorE1ELSR_1ELNSP_7ScaleInE1ELSS_1EEEEEENS4_6LayoutINS5_IJSB_SD_SD_EEENS5_IJSD_NSA_ILi0EEESX_EEEEENS5_IJNS4_10UnderscoreES10_S10_EEEEENS4_23SM90_TMA_LOAD_MULTICASTENS4_14ComposedLayoutINS4_7SwizzleILi3ELi4ELi3EEENS4_18smem_ptr_flag_bitsILi16EEENSV_INS5_IJSI_NSA_ILi8EEEEEENS5_IJSD_SI_EEEEEEEvNS4_8identityES13_S1D_vS1E_EENS_8epilogue10collective6detail29Sm90TmaWarpSpecializedAdapterINS1H_15DefaultEpilogueISK_NS5_IJlSD_lEEES1L_NS1G_6thread17LinearCombinationISK_Li1EffLNS1M_9ScaleType4KindE0ELNS_15FloatRoundStyleE2ESK_EENS1_15EpilogueDefaultEEEEEvvEEEEvNT_6ParamsE,"",@"SHT_CUDA_INFO"
	.sectionflags	@""
	.align	4


	//----- nvinfo : EIATTR_CUDA_API_VERSION
	.align		4
        /*0000*/ 	.byte	0x04, 0x37
        /*0002*/ 	.short	(.L_21 - .L_20)
.L_20:
        /*0004*/ 	.word	0x00000082


	//----- nvinfo : EIATTR_KPARAM_INFO
	.align		4
.L_21:
        /*0008*/ 	.byte	0x04, 0x17
        /*000a*/ 	.short	(.L_23 - .L_22)
.L_22:
        /*000c*/ 	.word	0x00000000
        /*0010*/ 	.short	0x0000
        /*0012*/ 	.short	0x0070
        /*0014*/ 	.byte	0x00, 0xf0, 0x01, 0x10


	//----- nvinfo : EIATTR_SPARSE_MMA_MASK
	.align		4
.L_23:
        /*0018*/ 	.byte	0x03, 0x50
        /*001a*/ 	.short	0x0000


	//----- nvinfo : EIATTR_MAXREG_COUNT
	.align		4
        /*001c*/ 	.byte	0x03, 0x1b
        /*001e*/ 	.short	0x00a8


	//----- nvinfo : EIATTR_NUM_BARRIERS
	.align		4
        /*0020*/ 	.byte	0x02, 0x4c
        /*0022*/ 	.byte	0x01
	.zero		1


	//----- nvinfo : EIATTR_EXTERNS
	.align		4
        /*0024*/ 	.byte	0x04, 0x0f
        /*0026*/ 	.short	(.L_25 - .L_24)


	//   ....[0]....
	.align		4
.L_24:
        /*0028*/ 	.word	index@(__assertfail)


	//----- nvinfo : EIATTR_MERCURY_ISA_VERSION
	.align		4
.L_25:
        /*002c*/ 	.byte	0x03, 0x5f
        /*002e*/ 	.short	0x0101


	//----- nvinfo : EIATTR_INT_WARP_WIDE_INSTR_OFFSETS
	.align		4
        /*0030*/ 	.byte	0x04, 0x31
        /*0032*/ 	.short	(.L_27 - .L_26)


	//   ....[0]....
.L_26:
        /*0034*/ 	.word	0x000004c0


	//   ....[1]....
        /*0038*/ 	.word	0x000004f0


	//   ....[2]....
        /*003c*/ 	.word	0x00000690


	//   ....[3]....
        /*0040*/ 	.word	0x00001f30


	//----- nvinfo : EIATTR_COOP_GROUP_MASK_REGIDS
	.align		4
.L_27:
        /*0044*/ 	.byte	0x04, 0x29
        /*0046*/ 	.short	(.L_29 - .L_28)


	//   ....[0]....
.L_28:
        /*0048*/ 	.word	0xffffffff


	//   ....[1]....
        /*004c*/ 	.word	0xffffffff


	//   ....[2]....
        /*0050*/ 	.word	0xffffffff


	//   ....[3]....
        /*0054*/ 	.word	0xffffffff


	//   ....[4]....
        /*0058*/ 	.word	0xffffffff


	//   ....[5]....
        /*005c*/ 	.word	0xffffffff


	//----- nvinfo : EIATTR_COOP_GROUP_INSTR_OFFSETS
	.align		4
.L_29:
        /*0060*/ 	.byte	0x04, 0x28
        /*0062*/ 	.short	(.L_31 - .L_30)


	//   ....[0]....
.L_30:
        /*0064*/ 	.word	0x00000060


	//   ....[1]....
        /*0068*/ 	.word	0x00000070


	//   ....[2]....
        /*006c*/ 	.word	0x00000130


	//   ....[3]....
        /*0070*/ 	.word	0x00000310


	//   ....[4]....
        /*0074*/ 	.word	0x00000840


	//   ....[5]....
        /*0078*/ 	.word	0x000014c0


	//----- nvinfo : EIATTR_REG_RECONFIG
	.align		4
.L_31:
        /*007c*/ 	.byte	0x01, 0x54
	.zero		2


	//----- nvinfo : EIATTR_SYSCALL_OFFSETS
	.align		4
        /*0080*/ 	.byte	0x04, 0x46
        /*0082*/ 	.short	(.L_33 - .L_32)


	//   ....[0]....
.L_32:
        /*0084*/ 	.word	0x000016a0


	//----- nvinfo : EIATTR_MBARRIER_INSTR_OFFSETS
	.align		4
.L_33:
        /*0088*/ 	.byte	0x04, 0x39
        /*008a*/ 	.short	(.L_35 - .L_34)


	//   ....[0]....
.L_34:
        /*008c*/ 	.word	0x00000230
        /*0090*/ 	.word	0x000000ff
        /*0094*/ 	.word	0x00000000
        /*0098*/ 	.short	0x0100
        /*009a*/ 	.byte	0x08
	.zero		1


	//   ....[1]....
        /*009c*/ 	.word	0x00000240
        /*00a0*/ 	.word	0x000000ff
        /*00a4*/ 	.word	0x00000030
        /*00a8*/ 	.short	0x0100
        /*00aa*/ 	.byte	0x08
	.zero		1


	//   ....[2]....
        /*00ac*/ 	.word	0x00000250
        /*00b0*/ 	.word	0x000000ff
        /*00b4*/ 	.word	0x00000008
        /*00b8*/ 	.short	0x0100
        /*00ba*/ 	.byte	0x08
	.zero		1


	//   ....[3]....
        /*00bc*/ 	.word	0x00000260
        /*00c0*/ 	.word	0x000000ff
        /*00c4*/ 	.word	0x00000038
        /*00c8*/ 	.short	0x0100
        /*00ca*/ 	.byte	0x08
	.zero		1


	//   ....[4]....
        /*00cc*/ 	.word	0x00000270
        /*00d0*/ 	.word	0x000000ff
        /*00d4*/ 	.word	0x00000010
        /*00d8*/ 	.short	0x0100
        /*00da*/ 	.byte	0x08
	.zero		1


	//   ....[5]....
        /*00dc*/ 	.word	0x00000280
        /*00e0*/ 	.word	0x000000ff
        /*00e4*/ 	.word	0x00000040
        /*00e8*/ 	.short	0x0100
        /*00ea*/ 	.byte	0x08
	.zero		1


	//   ....[6]....
        /*00ec*/ 	.word	0x00000290
        /*00f0*/ 	.word	0x000000ff
        /*00f4*/ 	.word	0x00000018
        /*00f8*/ 	.short	0x0100
        /*00fa*/ 	.byte	0x08
	.zero		1


	//   ....[7]....
        /*00fc*/ 	.word	0x000002a0
        /*0100*/ 	.word	0x000000ff
        /*0104*/ 	.word	0x00000048
        /*0108*/ 	.short	0x0100
        /*010a*/ 	.byte	0x08
	.zero		1


	//   ....[8]....
        /*010c*/ 	.word	0x000002b0
        /*0110*/ 	.word	0x000000ff
        /*0114*/ 	.word	0x00000020
        /*0118*/ 	.short	0x0100
        /*011a*/ 	.byte	0x08
	.zero		1


	//   ....[9]....
        /*011c*/ 	.word	0x000002c0
        /*0120*/ 	.word	0x000000ff
        /*0124*/ 	.word	0x00000050
        /*0128*/ 	.short	0x0100
        /*012a*/ 	.byte	0x08
	.zero		1


	//   ....[10]....
        /*012c*/ 	.word	0x000002d0
        /*0130*/ 	.word	0x000000ff
        /*0134*/ 	.word	0x00000028
        /*0138*/ 	.short	0x0100
        /*013a*/ 	.byte	0x08
	.zero		1


	//   ....[11]....
        /*013c*/ 	.word	0x000002e0
        /*0140*/ 	.word	0x000000ff
        /*0144*/ 	.word	0x00000058
        /*0148*/ 	.short	0x0100
        /*014a*/ 	.byte	0x08
	.zero		1


	//   ....[12]....
        /*014c*/ 	.word	0x00000720
        /*0150*/ 	.word	0x000000ff
        /*0154*/ 	.word	0x00000070
        /*0158*/ 	.short	0x0100
        /*015a*/ 	.byte	0x06
	.zero		1


	//   ....[13]....
        /*015c*/ 	.word	0x000007c0
        /*0160*/ 	.word	0x000000ff
        /*0164*/ 	.word	0x00000078
        /*0168*/ 	.short	0x0100
        /*016a*/ 	.byte	0x06
	.zero		1


	//   ....[14]....
        /*016c*/ 	.word	0x00001760
        /*0170*/ 	.word	0x00000003
        /*0174*/ 	.word	0x00000000
        /*0178*/ 	.short	0x010a
        /*017a*/ 	.byte	0x3f
	.zero		1


	//   ....[15]....
        /*017c*/ 	.word	0x000017c0
        /*0180*/ 	.word	0x00000003
        /*0184*/ 	.word	0x00000000
        /*0188*/ 	.short	0x010a
        /*018a*/ 	.byte	0x3f
	.zero		1


	//   ....[16]....
        /*018c*/ 	.word	0x00001b40
        /*0190*/ 	.word	0x00000005
        /*0194*/ 	.word	0x00000000
        /*0198*/ 	.short	0x010a
        /*019a*/ 	.byte	0x3f
	.zero		1


	//   ....[17]....
        /*019c*/ 	.word	0x00001b80
        /*01a0*/ 	.word	0x00000005
        /*01a4*/ 	.word	0x00000000
        /*01a8*/ 	.short	0x010a
        /*01aa*/ 	.byte	0x3f
	.zero		1


	//   ....[18]....
        /*01ac*/ 	.word	0x00001de0
        /*01b0*/ 	.word	0x00000004
        /*01b4*/ 	.word	0x00000000
        /*01b8*/ 	.short	0x0101
        /*01ba*/ 	.byte	0x3f
	.zero		1


	//   ....[19]....
        /*01bc*/ 	.word	0x00001fd0
        /*01c0*/ 	.word	0x00000000
        /*01c4*/ 	.word	0x00000000
        /*01c8*/ 	.short	0x0101
        /*01ca*/ 	.byte	0x3f
	.zero		1


	//   ....[20]....
        /*01cc*/ 	.word	0x00007200
        /*01d0*/ 	.word	0x00000015
        /*01d4*/ 	.word	0x00000030
        /*01d8*/ 	.short	0x010a
        /*01da*/ 	.byte	0x3f
	.zero		1


	//   ....[21]....
        /*01dc*/ 	.word	0x00007690
        /*01e0*/ 	.word	0x00000006
        /*01e4*/ 	.word	0x00000078
        /*01e8*/ 	.short	0x0101
        /*01ea*/ 	.byte	0x3f
	.zero		1


	//   ....[22]....
        /*01ec*/ 	.word	0x00007dc0
        /*01f0*/ 	.word	0x00000007
        /*01f4*/ 	.word	0x00000000
        /*01f8*/ 	.short	0x010a
        /*01fa*/ 	.byte	0x3f
	.zero		1


	//   ....[23]....
        /*01fc*/ 	.word	0x00007e40
        /*0200*/ 	.word	0x00000008
        /*0204*/ 	.word	0x00000000
        /*0208*/ 	.short	0x010a
        /*020a*/ 	.byte	0x3f
	.zero		1


	//   ....[24]....
        /*020c*/ 	.word	0x00007ed0
        /*0210*/ 	.word	0x00000009
        /*0214*/ 	.word	0x00000000
        /*0218*/ 	.short	0x010a
        /*021a*/ 	.byte	0x3f
	.zero		1


	//   ....[25]....
        /*021c*/ 	.word	0x00007f60
        /*0220*/ 	.word	0x00000008
        /*0224*/ 	.word	0x00000000
        /*0228*/ 	.short	0x010a
        /*022a*/ 	.byte	0x3f
	.zero		1


	//   ....[26]....
        /*022c*/ 	.word	0x00007ff0
        /*0230*/ 	.word	0x0000000b
        /*0234*/ 	.word	0x00000000
        /*0238*/ 	.short	0x010a
        /*023a*/ 	.byte	0x3f
	.zero		1


	//   ....[27]....
        /*023c*/ 	.word	0x00008080
        /*0240*/ 	.word	0x00000003
        /*0244*/ 	.word	0x00000000
        /*0248*/ 	.short	0x010a
        /*024a*/ 	.byte	0x3f
	.zero		1


	//   ....[28]....
        /*024c*/ 	.word	0x000080e0
        /*0250*/ 	.word	0x00000003
        /*0254*/ 	.word	0x00000000
        /*0258*/ 	.short	0x010a
        /*025a*/ 	.byte	0x3f
	.zero		1


	//   ....[29]....
        /*025c*/ 	.word	0x00008130
        /*0260*/ 	.word	0x00000005
        /*0264*/ 	.word	0x00000000
        /*0268*/ 	.short	0x010a
        /*026a*/ 	.byte	0x3f
	.zero		1


	//   ....[30]....
        /*026c*/ 	.word	0x00008200
        /*0270*/ 	.word	0x00000015
        /*0274*/ 	.word	0x00000030
        /*0278*/ 	.short	0x010a
        /*027a*/ 	.byte	0x3f
	.zero		1


	//   ....[31]....
        /*027c*/ 	.word	0x000082d0
        /*0280*/ 	.word	0x00000007
        /*0284*/ 	.word	0x00000000
        /*0288*/ 	.short	0x010a
        /*028a*/ 	.byte	0x3f
	.zero		1


	//   ....[32]....
        /*028c*/ 	.word	0x00008320
        /*0290*/ 	.word	0x00000008
        /*0294*/ 	.word	0x00000000
        /*0298*/ 	.short	0x010a
        /*029a*/ 	.byte	0x3f
	.zero		1


	//   ....[33]....
        /*029c*/ 	.word	0x00008370
        /*02a0*/ 	.word	0x00000009
        /*02a4*/ 	.word	0x00000000
        /*02a8*/ 	.short	0x010a
        /*02aa*/ 	.byte	0x3f
	.zero		1


	//   ....[34]....
        /*02ac*/ 	.word	0x000083c0
        /*02b0*/ 	.word	0x00000008
        /*02b4*/ 	.word	0x00000000
        /*02b8*/ 	.short	0x010a
        /*02ba*/ 	.byte	0x3f
	.zero		1


	//   ....[35]....
        /*02bc*/ 	.word	0x00008410
        /*02c0*/ 	.word	0x0000000b
        /*02c4*/ 	.word	0x00000000
        /*02c8*/ 	.short	0x010a
        /*02ca*/ 	.byte	0x3f
	.zero		1


	//----- nvinfo : EIATTR_NUM_MBARRIERS
	.align		4
.L_35:
        /*02cc*/ 	.byte	0x03, 0x38
        /*02ce*/ 	.short	0x000e


	//----- nvinfo : EIATTR_EXIT_INSTR_OFFSETS
	.align		4
        /*02d0*/ 	.byte	0x04, 0x1c
        /*02d2*/ 	.short	(.L_37 - .L_36)


	//   ....[0]....
.L_36:
        /*02d4*/ 	.word	0x00000a10


	//   ....[1]....
        /*02d8*/ 	.word	0x00001220


	//   ....[2]....
        /*02dc*/ 	.word	0x00006880


	//   ....[3]....
        /*02e0*/ 	.word	0x00006de0


	//   ....[4]....
        /*02e4*/ 	.word	0x000080d0


	//----- nvinfo : EIATTR_MAX_THREADS
	.align		4
.L_37:
        /*02e8*/ 	.byte	0x04, 0x05
        /*02ea*/ 	.short	(.L_39 - .L_38)
.L_38:
        /*02ec*/ 	.word	0x00000180
        /*02f0*/ 	.word	0x00000001
        /*02f4*/ 	.word	0x00000001


	//----- nvinfo : EIATTR_CRS_STACK_SIZE
	.align		4
.L_39:
        /*02f8*/ 	.byte	0x04, 0x1e
        /*02fa*/ 	.short	(.L_41 - .L_40)
.L_40:
        /*02fc*/ 	.word	0x00000000


	//----- nvinfo : EIATTR_CBANK_PARAM_SIZE
	.align		4
.L_41:
        /*0300*/ 	.byte	0x03, 0x19
        /*0302*/ 	.short	0x0470


	//----- nvinfo : EIATTR_PARAM_CBANK
	.align		4
        /*0304*/ 	.byte	0x04, 0x0a
        /*0306*/ 	.short	(.L_43 - .L_42)
	.align		4
.L_42:
        /*0308*/ 	.word	index@(.nv.constant0._ZN7cutlass13device_kernelINS_4gemm6kernel13GemmUniversalIN4cute5tupleIJiiiiEEENS1_10collective13CollectiveMmaINS1_34MainloopSm90TmaGmmaWarpSpecializedILi6ENS5_IJNS4_1CILi2EEENSA_ILi4EEENSA_ILi1EEEEEENS1_35KernelTmaWarpSpecializedCooperativeEEENS5_IJNSA_ILi128EEESH_NSA_ILi64EEEEEENS_6half_tENS5_IJSD_llEEESK_SL_NS4_8TiledMMAINS4_8MMA_AtomIJNS4_4SM904GMMA26MMA_64x128x16_F32F16F16_SSILNSP_5MajorE1ELSR_1ELNSP_7ScaleInE1ELSS_1EEEEEENS4_6LayoutINS5_IJSB_SD_SD_EEENS5_IJSD_NSA_ILi0EEESX_EEEEENS5_IJNS4_10UnderscoreES10_S10_EEEEENS4_23SM90_TMA_LOAD_MULTICASTENS4_14ComposedLayoutINS4_7SwizzleILi3ELi4ELi3EEENS4_18smem_ptr_flag_bitsILi16EEENSV_INS5_IJSI_NSA_ILi8EEEEEENS5_IJSD_SI_EEEEEEEvNS4_8identityES13_S1D_vS1E_EENS_8epilogue10collective6detail29Sm90TmaWarpSpecializedAdapterINS1H_15DefaultEpilogueISK_NS5_IJlSD_lEEES1L_NS1G_6thread17LinearCombinationISK_Li1EffLNS1M_9ScaleType4KindE0ELNS_15FloatRoundStyleE2ESK_EENS1_15EpilogueDefaultEEEEEvvEEEEvNT_6ParamsE)
        /*030c*/ 	.short	0x0210
        /*030e*/ 	.short	0x0470


	//----- nvinfo : EIATTR_SW_WAR
	.align		4
.L_43:
        /*0310*/ 	.byte	0x04, 0x36
        /*0312*/ 	.short	(.L_45 - .L_44)
.L_44:
        /*0314*/ 	.word	0x00000008
.L_45:


//--------------------- .nv.callgraph             --------------------------
	.section	.nv.callgraph,"",@"SHT_CUDA_CALLGRAPH"
	.align	4
	.sectionentsize	8
	.align		4
        /*0000*/ 	.word	0x00000000
	.align		4
        /*0004*/ 	.word	0xffffffff
	.align		4
        /*0008*/ 	.word	index@(_ZN7cutlass13device_kernelINS_4gemm6kernel13GemmUniversalIN4cute5tupleIJiiiiEEENS1_10collective13CollectiveMmaINS1_34MainloopSm90TmaGmmaWarpSpecializedILi6ENS5_IJNS4_1CILi2EEENSA_ILi4EEENSA_ILi1EEEEEENS1_35KernelTmaWarpSpecializedCooperativeEEENS5_IJNSA_ILi128EEESH_NSA_ILi64EEEEEENS_6half_tENS5_IJSD_llEEESK_SL_NS4_8TiledMMAINS4_8MMA_AtomIJNS4_4SM904GMMA26MMA_64x128x16_F32F16F16_SSILNSP_5MajorE1ELSR_1ELNSP_7ScaleInE1ELSS_1EEEEEENS4_6LayoutINS5_IJSB_SD_SD_EEENS5_IJSD_NSA_ILi0EEESX_EEEEENS5_IJNS4_10UnderscoreES10_S10_EEEEENS4_23SM90_TMA_LOAD_MULTICASTENS4_14ComposedLayoutINS4_7SwizzleILi3ELi4ELi3EEENS4_18smem_ptr_flag_bitsILi16EEENSV_INS5_IJSI_NSA_ILi8EEEEEENS5_IJSD_SI_EEEEEEEvNS4_8identityES13_S1D_vS1E_EENS_8epilogue10collective6detail29Sm90TmaWarpSpecializedAdapterINS1H_15DefaultEpilogueISK_NS5_IJlSD_lEEES1L_NS1G_6thread17LinearCombinationISK_Li1EffLNS1M_9ScaleType4KindE0ELNS_15FloatRoundStyleE2ESK_EENS1_15EpilogueDefaultEEEEEvvEEEEvNT_6ParamsE)
	.align		4
        /*000c*/ 	.word	index@(__assertfail)
	.align		4
        /*0010*/ 	.word	0x00000000
	.align		4
        /*0014*/ 	.word	0xfffffffe
	.align		4
        /*0018*/ 	.word	0x00000000
	.align		4
        /*001c*/ 	.word	0xfffffffd
	.align		4
        /*0020*/ 	.word	0x00000000
	.align		4
        /*0024*/ 	.word	0xfffffffc


//--------------------- .nv.constant4             --------------------------
	.section	.nv.constant4,"a",@progbits
	.align	8
	.align		8
.nv.constant4:
        /*0000*/ 	.dword	__assertfail
	.align		8
        /*0008*/ 	.dword	__unnamed_1
	.align		8
        /*0010*/ 	.dword	_ZN40_INTERNAL_403d113e_4_k_cu_0f77db3a_276684cuda3std3__45__cpo5beginE
	.align		8
        /*0018*/ 	.dword	_ZN40_INTERNAL_403d113e_4_k_cu_0f77db3a_276684cuda3std3__45__cpo3endE
	.align		8
        /*0020*/ 	.dword	_ZN40_INTERNAL_403d113e_4_k_cu_0f77db3a_276684cuda3std3__45__cpo6cbeginE
	.align		8
        /*0028*/ 	.dword	_ZN40_INTERNAL_403d113e_4_k_cu_0f77db3a_276684cuda3std3__45__cpo4cendE
	.align		8
        /*0030*/ 	.dword	_ZN40_INTERNAL_403d113e_4_k_cu_0f77db3a_276684cuda3std3__442_GLOBAL__N__403d113e_4_k_cu_0f77db3a_276686ignoreE
	.align		8
        /*0038*/ 	.dword	_ZN40_INTERNAL_403d113e_4_k_cu_0f77db3a_276684cuda3std3__419piecewise_constructE
	.align		8
        /*0040*/ 	.dword	_ZN40_INTERNAL_403d113e_4_k_cu_0f77db3a_276684cuda3std3__48in_placeE
	.align		8
        /*0048*/ 	.dword	_ZN40_INTERNAL_403d113e_4_k_cu_0f77db3a_276684cuda3std6ranges3__45__cpo4swapE
	.align		8
        /*0050*/ 	.dword	_ZN40_INTERNAL_403d113e_4_k_cu_0f77db3a_276684cuda3std6ranges3__45__cpo9iter_moveE
	.align		8
        /*0058*/ 	.dword	_ZN40_INTERNAL_403d113e_4_k_cu_0f77db3a_276684cute7productE
	.align		8
        /*0060*/ 	.dword	_ZN40_INTERNAL_403d113e_4_k_cu_0f77db3a_276684cute1_E
	.align		8
        /*0068*/ 	.dword	$str$22
	.align		8
        /*0070*/ 	.dword	$str$23


//--------------------- .text._ZN7cutlass13device_kernelINS_4gemm6kernel13GemmUniversalIN4cute5tupleIJiiiiEEENS1_10collective13CollectiveMmaINS1_34MainloopSm90TmaGmmaWarpSpecializedILi6ENS5_IJNS4_1CILi2EEENSA_ILi4EEENSA_ILi1EEEEEENS1_35KernelTmaWarpSpecializedCooperativeEEENS5_IJNSA_ILi128EEESH_NSA_ILi64EEEEEENS_6half_tENS5_IJSD_llEEESK_SL_NS4_8TiledMMAINS4_8MMA_AtomIJNS4_4SM904GMMA26MMA_64x128x16_F32F16F16_SSILNSP_5MajorE1ELSR_1ELNSP_7ScaleInE1ELSS_1EEEEEENS4_6LayoutINS5_IJSB_SD_SD_EEENS5_IJSD_NSA_ILi0EEESX_EEEEENS5_IJNS4_10UnderscoreES10_S10_EEEEENS4_23SM90_TMA_LOAD_MULTICASTENS4_14ComposedLayoutINS4_7SwizzleILi3ELi4ELi3EEENS4_18smem_ptr_flag_bitsILi16EEENSV_INS5_IJSI_NSA_ILi8EEEEEENS5_IJSD_SI_EEEEEEEvNS4_8identityES13_S1D_vS1E_EENS_8epilogue10collective6detail29Sm90TmaWarpSpecializedAdapterINS1H_15DefaultEpilogueISK_NS5_IJlSD_lEEES1L_NS1G_6thread17LinearCombinationISK_Li1EffLNS1M_9ScaleType4KindE0ELNS_15FloatRoundStyleE2ESK_EENS1_15EpilogueDefaultEEEEEvvEEEEvNT_6ParamsE --------------------------
	.section	.text._ZN7cutlass13device_kernelINS_4gemm6kernel13GemmUniversalIN4cute5tupleIJiiiiEEENS1_10collective13CollectiveMmaINS1_34MainloopSm90TmaGmmaWarpSpecializedILi6ENS5_IJNS4_1CILi2EEENSA_ILi4EEENSA_ILi1EEEEEENS1_35KernelTmaWarpSpecializedCooperativeEEENS5_IJNSA_ILi128EEESH_NSA_ILi64EEEEEENS_6half_tENS5_IJSD_llEEESK_SL_NS4_8TiledMMAINS4_8MMA_AtomIJNS4_4SM904GMMA26MMA_64x128x16_F32F16F16_SSILNSP_5MajorE1ELSR_1ELNSP_7ScaleInE1ELSS_1EEEEEENS4_6LayoutINS5_IJSB_SD_SD_EEENS5_IJSD_NSA_ILi0EEESX_EEEEENS5_IJNS4_10UnderscoreES10_S10_EEEEENS4_23SM90_TMA_LOAD_MULTICASTENS4_14ComposedLayoutINS4_7SwizzleILi3ELi4ELi3EEENS4_18smem_ptr_flag_bitsILi16EEENSV_INS5_IJSI_NSA_ILi8EEEEEENS5_IJSD_SI_EEEEEEEvNS4_8identityES13_S1D_vS1E_EENS_8epilogue10collective6detail29Sm90TmaWarpSpecializedAdapterINS1H_15DefaultEpilogueISK_NS5_IJlSD_lEEES1L_NS1G_6thread17LinearCombinationISK_Li1EffLNS1M_9ScaleType4KindE0ELNS_15FloatRoundStyleE2ESK_EENS1_15EpilogueDefaultEEEEEvvEEEEvNT_6ParamsE,"ax",@progbits
	.align	128
.text._ZN7cutlass13device_kernelINS_4gemm6kernel13GemmUniversalIN4cute5tupleIJiiiiEEENS1_10collective13CollectiveMmaINS1_34MainloopSm90TmaGmmaWarpSpecializedILi6ENS5_IJNS4_1CILi2EEENSA_ILi4EEENSA_ILi1EEEEEENS1_35KernelTmaWarpSpecializedCooperativeEEENS5_IJNSA_ILi128EEESH_NSA_ILi64EEEEEENS_6half_tENS5_IJSD_llEEESK_SL_NS4_8TiledMMAINS4_8MMA_AtomIJNS4_4SM904GMMA26MMA_64x128x16_F32F16F16_SSILNSP_5MajorE1ELSR_1ELNSP_7ScaleInE1ELSS_1EEEEEENS4_6LayoutINS5_IJSB_SD_SD_EEENS5_IJSD_NSA_ILi0EEESX_EEEEENS5_IJNS4_10UnderscoreES10_S10_EEEEENS4_23SM90_TMA_LOAD_MULTICASTENS4_14ComposedLayoutINS4_7SwizzleILi3ELi4ELi3EEENS4_18smem_ptr_flag_bitsILi16EEENSV_INS5_IJSI_NSA_ILi8EEEEEENS5_IJSD_SI_EEEEEEEvNS4_8identityES13_S1D_vS1E_EENS_8epilogue10collective6detail29Sm90TmaWarpSpecializedAdapterINS1H_15DefaultEpilogueISK_NS5_IJlSD_lEEES1L_NS1G_6thread17LinearCombinationISK_Li1EffLNS1M_9ScaleType4KindE0ELNS_15FloatRoundStyleE2ESK_EENS1_15EpilogueDefaultEEEEEvvEEEEvNT_6ParamsE:
        .type           _ZN7cutlass13device_kernelINS_4gemm6kernel13GemmUniversalIN4cute5tupleIJiiiiEEENS1_10collective13CollectiveMmaINS1_34MainloopSm90TmaGmmaWarpSpecializedILi6ENS5_IJNS4_1CILi2EEENSA_ILi4EEENSA_ILi1EEEEEENS1_35KernelTmaWarpSpecializedCooperativeEEENS5_IJNSA_ILi128EEESH_NSA_ILi64EEEEEENS_6half_tENS5_IJSD_llEEESK_SL_NS4_8TiledMMAINS4_8MMA_AtomIJNS4_4SM904GMMA26MMA_64x128x16_F32F16F16_SSILNSP_5MajorE1ELSR_1ELNSP_7ScaleInE1ELSS_1EEEEEENS4_6LayoutINS5_IJSB_SD_SD_EEENS5_IJSD_NSA_ILi0EEESX_EEEEENS5_IJNS4_10UnderscoreES10_S10_EEEEENS4_23SM90_TMA_LOAD_MULTICASTENS4_14ComposedLayoutINS4_7SwizzleILi3ELi4ELi3EEENS4_18smem_ptr_flag_bitsILi16EEENSV_INS5_IJSI_NSA_ILi8EEEEEENS5_IJSD_SI_EEEEEEEvNS4_8identityES13_S1D_vS1E_EENS_8epilogue10collective6detail29Sm90TmaWarpSpecializedAdapterINS1H_15DefaultEpilogueISK_NS5_IJlSD_lEEES1L_NS1G_6thread17LinearCombinationISK_Li1EffLNS1M_9ScaleType4KindE0ELNS_15FloatRoundStyleE2ESK_EENS1_15EpilogueDefaultEEEEEvvEEEEvNT_6ParamsE,@function
        .size           _ZN7cutlass13device_kernelINS_4gemm6kernel13GemmUniversalIN4cute5tupleIJiiiiEEENS1_10collective13CollectiveMmaINS1_34MainloopSm90TmaGmmaWarpSpecializedILi6ENS5_IJNS4_1CILi2EEENSA_ILi4EEENSA_ILi1EEEEEENS1_35KernelTmaWarpSpecializedCooperativeEEENS5_IJNSA_ILi128EEESH_NSA_ILi64EEEEEENS_6half_tENS5_IJSD_llEEESK_SL_NS4_8TiledMMAINS4_8MMA_AtomIJNS4_4SM904GMMA26MMA_64x128x16_F32F16F16_SSILNSP_5MajorE1ELSR_1ELNSP_7ScaleInE1ELSS_1EEEEEENS4_6LayoutINS5_IJSB_SD_SD_EEENS5_IJSD_NSA_ILi0EEESX_EEEEENS5_IJNS4_10UnderscoreES10_S10_EEEEENS4_23SM90_TMA_LOAD_MULTICASTENS4_14ComposedLayoutINS4_7SwizzleILi3ELi4ELi3EEENS4_18smem_ptr_flag_bitsILi16EEENSV_INS5_IJSI_NSA_ILi8EEEEEENS5_IJSD_SI_EEEEEEEvNS4_8identityES13_S1D_vS1E_EENS_8epilogue10collective6detail29Sm90TmaWarpSpecializedAdapterINS1H_15DefaultEpilogueISK_NS5_IJlSD_lEEES1L_NS1G_6thread17LinearCombinationISK_Li1EffLNS1M_9ScaleType4KindE0ELNS_15FloatRoundStyleE2ESK_EENS1_15EpilogueDefaultEEEEEvvEEEEvNT_6ParamsE,(.L_x_201 - _ZN7cutlass13device_kernelINS_4gemm6kernel13GemmUniversalIN4cute5tupleIJiiiiEEENS1_10collective13CollectiveMmaINS1_34MainloopSm90TmaGmmaWarpSpecializedILi6ENS5_IJNS4_1CILi2EEENSA_ILi4EEENSA_ILi1EEEEEENS1_35KernelTmaWarpSpecializedCooperativeEEENS5_IJNSA_ILi128EEESH_NSA_ILi64EEEEEENS_6half_tENS5_IJSD_llEEESK_SL_NS4_8TiledMMAINS4_8MMA_AtomIJNS4_4SM904GMMA26MMA_64x128x16_F32F16F16_SSILNSP_5MajorE1ELSR_1ELNSP_7ScaleInE1ELSS_1EEEEEENS4_6LayoutINS5_IJSB_SD_SD_EEENS5_IJSD_NSA_ILi0EEESX_EEEEENS5_IJNS4_10UnderscoreES10_S10_EEEEENS4_23SM90_TMA_LOAD_MULTICASTENS4_14ComposedLayoutINS4_7SwizzleILi3ELi4ELi3EEENS4_18smem_ptr_flag_bitsILi16EEENSV_INS5_IJSI_NSA_ILi8EEEEEENS5_IJSD_SI_EEEEEEEvNS4_8identityES13_S1D_vS1E_EENS_8epilogue10collective6detail29Sm90TmaWarpSpecializedAdapterINS1H_15DefaultEpilogueISK_NS5_IJlSD_lEEES1L_NS1G_6thread17LinearCombinationISK_Li1EffLNS1M_9ScaleType4KindE0ELNS_15FloatRoundStyleE2ESK_EENS1_15EpilogueDefaultEEEEEvvEEEEvNT_6ParamsE)
        .other          _ZN7cutlass13device_kernelINS_4gemm6kernel13GemmUniversalIN4cute5tupleIJiiiiEEENS1_10collective13CollectiveMmaINS1_34MainloopSm90TmaGmmaWarpSpecializedILi6ENS5_IJNS4_1CILi2EEENSA_ILi4EEENSA_ILi1EEEEEENS1_35KernelTmaWarpSpecializedCooperativeEEENS5_IJNSA_ILi128EEESH_NSA_ILi64EEEEEENS_6half_tENS5_IJSD_llEEESK_SL_NS4_8TiledMMAINS4_8MMA_AtomIJNS4_4SM904GMMA26MMA_64x128x16_F32F16F16_SSILNSP_5MajorE1ELSR_1ELNSP_7ScaleInE1ELSS_1EEEEEENS4_6LayoutINS5_IJSB_SD_SD_EEENS5_IJSD_NSA_ILi0EEESX_EEEEENS5_IJNS4_10UnderscoreES10_S10_EEEEENS4_23SM90_TMA_LOAD_MULTICASTENS4_14ComposedLayoutINS4_7SwizzleILi3ELi4ELi3EEENS4_18smem_ptr_flag_bitsILi16EEENSV_INS5_IJSI_NSA_ILi8EEEEEENS5_IJSD_SI_EEEEEEEvNS4_8identityES13_S1D_vS1E_EENS_8epilogue10collective6detail29Sm90TmaWarpSpecializedAdapterINS1H_15DefaultEpilogueISK_NS5_IJlSD_lEEES1L_NS1G_6thread17LinearCombinationISK_Li1EffLNS1M_9ScaleType4KindE0ELNS_15FloatRoundStyleE2ESK_EENS1_15EpilogueDefaultEEEEEvvEEEEvNT_6ParamsE,@"STO_CUDA_ENTRY STV_DEFAULT"
_ZN7cutlass13device_kernelINS_4gemm6kernel13GemmUniversalIN4cute5tupleIJiiiiEEENS1_10collective13CollectiveMmaINS1_34MainloopSm90TmaGmmaWarpSpecializedILi6ENS5_IJNS4_1CILi2EEENSA_ILi4EEENSA_ILi1EEEEEENS1_35KernelTmaWarpSpecializedCooperativeEEENS5_IJNSA_ILi128EEESH_NSA_ILi64EEEEEENS_6half_tENS5_IJSD_llEEESK_SL_NS4_8TiledMMAINS4_8MMA_AtomIJNS4_4SM904GMMA26MMA_64x128x16_F32F16F16_SSILNSP_5MajorE1ELSR_1ELNSP_7ScaleInE1ELSS_1EEEEEENS4_6LayoutINS5_IJSB_SD_SD_EEENS5_IJSD_NSA_ILi0EEESX_EEEEENS5_IJNS4_10UnderscoreES10_S10_EEEEENS4_23SM90_TMA_LOAD_MULTICASTENS4_14ComposedLayoutINS4_7SwizzleILi3ELi4ELi3EEENS4_18smem_ptr_flag_bitsILi16EEENSV_INS5_IJSI_NSA_ILi8EEEEEENS5_IJSD_SI_EEEEEEEvNS4_8identityES13_S1D_vS1E_EENS_8epilogue10collective6detail29Sm90TmaWarpSpecializedAdapterINS1H_15DefaultEpilogueISK_NS5_IJlSD_lEEES1L_NS1G_6thread17LinearCombinationISK_Li1EffLNS1M_9ScaleType4KindE0ELNS_15FloatRoundStyleE2ESK_EENS1_15EpilogueDefaultEEEEEvvEEEEvNT_6ParamsE:
[----:B------:R-:W0:Y:S01]  /*0000*/  LDC R1, c[0x0][0x28] ;  /* 0x00000a00ff017b82 */ /* 0x000e220000000800 */
[----:B------:R-:W1:Y:S01]  /*0010*/  S2R R95, SR_TID.X ;  /* 0x00000000005f7919 */ /* 0x000e620000002100 */
[----:B------:R-:W-:Y:S01]  /*0020*/  ELECT P0, URZ, PT ;  /* 0x00000000003f782f */ /* 0x000fe20003800000 */
[----:B------:R-:W-:Y:S01]  /*0030*/  BSSY B0, `(.L_x_0) ;  /* 0x000000f000007945 */ /* 0x000fe20003800000 */
[--C-:B-1----:R-:W-:Y:S02]  /*0040*/  SHF.R.U32.HI R0, RZ, 0x5, R95.reuse ;  /* 0x00000005ff007819 */ /* 0x102fe4000001165f */
[----:B------:R-:W-:-:S03]  /*0050*/  SHF.R.U32.HI R7, RZ, 0x7, R95 ;  /* 0x00000007ff077819 */ /* 0x000fc6000001165f */
[----:B------:R-:W1:Y:S04]  /*0060*/  SHFL.IDX PT, R3, R0, RZ, 0x1f ;  /* 0x00001fff00037589 */ /* 0x000e6800000e0000 */
[----:B------:R2:W3:Y:S01]  /*0070*/  SHFL.IDX PT, R2, R7, RZ, 0x1f ;  /* 0x00001fff07027589 */ /* 0x0004e200000e0000 */
[----:B-1----:R-:W-:-:S13]  /*0080*/  ISETP.NE.OR P0, PT, R3, RZ, !P0 ;  /* 0x000000ff0300720c */ /* 0x002fda0004705670 */
[----:B0-23--:R-:W-:Y:S05]  /*0090*/  @P0 BRA `(.L_x_1) ;  /* 0x0000000000200947 */ /* 0x00dfea0003800000 */
[----:B------:R-:W-:Y:S02]  /*00a0*/  ULDC.64 UR4, c[0x0][0x198] ;  /* 0x0000660000047ab9 */ /* 0x000fe40000000a00 */
[----:B------:R-:W-:Y:S02]  /*00b0*/  UIADD3 UR6, UP0, UR4, 0xf0, URZ ;  /* 0x000000f004067890 */ /* 0x000fe4000ff1e03f */
[----:B------:R-:W-:Y:S02]  /*00c0*/  UIADD3 UR4, UP1, UR4, 0x1f0, URZ ;  /* 0x000001f004047890 */ /* 0x000fe4000ff3e03f */
[----:B------:R-:W-:Y:S02]  /*00d0*/  UIADD3.X UR7, URZ, UR5, URZ, UP0, !UPT ;  /* 0x000000053f077290 */ /* 0x000fe400087fe43f */
[----:B------:R-:W-:-:S07]  /*00e0*/  UIADD3.X UR5, URZ, UR5, URZ, UP1, !UPT ;  /* 0x000000053f057290 */ /* 0x000fce0008ffe43f */
[----:B------:R0:W-:Y:S02]  /*00f0*/  UTMACCTL.PF [UR6] ;  /* 0x00000000060079b9 */ /* 0x0001e40008040000 */
[----:B------:R0:W-:Y:S02]  /*0100*/  UTMACCTL.PF [UR4] ;  /* 0x00000000040079b9 */ /* 0x0001e40008040000 */
[----:B0-----:R-:W-:Y:S01]  /*0110*/  NOP ;  /* 0x0000000000007918 */ /* 0x001fe20000000000 */
.L_x_1:
[----:B------:R-:W-:Y:S05]  /*0120*/  BSYNC B0 ;  /* 0x0000000000007941 */ /* 0x000fea0003800000 */
.L_x_0:
[----:B------:R-:W0:Y:S02]  /*0130*/  SHFL.IDX PT, R5, R0, RZ, 0x1f ;  /* 0x00001fff00057589 */ /* 0x000e2400000e0000 */
[----:B0-----:R-:W-:-:S13]  /*0140*/  ISETP.NE.AND P0, PT, R5, RZ, PT ;  /* 0x000000ff0500720c */ /* 0x001fda0003f05270 */
[----:B------:R-:W-:Y:S05]  /*0150*/  @P0 BRA `(.L_x_2) ;  /* 0x0000000000680947 */ /* 0x000fea0003800000 */
[----:B------:R-:W0:Y:S01]  /*0160*/  S2UR UR8, SR_CgaCtaId ;  /* 0x00000000000879c3 */ /* 0x000e220000008800 */
[----:B------:R-:W-:Y:S01]  /*0170*/  UMOV UR4, 0x400 ;  /* 0x0000040000047882 */ /* 0x000fe20000000000 */
[----:B------:R-:W-:Y:S01]  /*0180*/  UMOV UR5, 0x1 ;  /* 0x0000000100057882 */ /* 0x000fe20000000000 */
[----:B------:R-:W-:Y:S01]  /*0190*/  UMOV UR6, 0xa ;  /* 0x0000000a00067882 */ /* 0x000fe20000000000 */
[----:B------:R-:W-:Y:S01]  /*01a0*/  ELECT P0, URZ, PT ;  /* 0x00000000003f782f */ /* 0x000fe20003800000 */
[----:B------:R-:W-:-:S04]  /*01b0*/  UIADD3 UR6, -UR6, 0x100000, URZ ;  /* 0x0010000006067890 */ /* 0x000fc8000fffe13f */
[----:B------:R-:W-:Y:S02]  /*01c0*/  USHF.L.U32 UR7, UR6, 0xb, URZ ;  /* 0x0000000b06077899 */ /* 0x000fe4000800063f */
[----:B------:R-:W-:Y:S02]  /*01d0*/  USHF.L.U32 UR6, UR6, 0x1, URZ ;  /* 0x0000000106067899 */ /* 0x000fe4000800063f */
[----:B0-----:R-:W-:Y:S02]  /*01e0*/  ULEA UR8, UR8, UR4, 0x18 ;  /* 0x0000000408087291 */ /* 0x001fe4000f8ec03f */
[----:B------:R-:W-:-:S04]  /*01f0*/  UIADD3 UR4, -UR5, 0x100000, URZ ;  /* 0x0010000005047890 */ /* 0x000fc8000fffe13f */
[----:B------:R-:W-:Y:S02]  /*0200*/  USHF.L.U32 UR5, UR4, 0xb, URZ ;  /* 0x0000000b04057899 */ /* 0x000fe4000800063f */
[----:B------:R-:W-:Y:S01]  /*0210*/  USHF.L.U32 UR4, UR4, 0x1, URZ ;  /* 0x0000000104047899 */ /* 0x000fe2000800063f */
[----:B------:R-:W0:Y:S11]  /*0220*/  FENCE.VIEW.ASYNC.S ;  /* 0x00000000000073c6 */ /* 0x000e360000000000 */
[----:B0-----:R0:W1:Y:S01]  /*0230*/  SYNCS.EXCH.64 URZ, [UR8], UR4 ;  /* 0x00000004083f75b2 */ /* 0x0010620008000100 */
[----:B------:R0:W2:Y:S01]  /*0240*/  SYNCS.EXCH.64 URZ, [UR8+0x30], UR6 ;  /* 0x00003006083f75b2 */ /* 0x0000a20008000100 */
[----:B------:R0:W3:Y:S01]  /*0250*/  SYNCS.EXCH.64 URZ, [UR8+0x8], UR4 ;  /* 0x00000804083f75b2 */ /* 0x0000e20008000100 */
[----:B------:R0:W4:Y:S01]  /*0260*/  SYNCS.EXCH.64 URZ, [UR8+0x38], UR6 ;  /* 0x00003806083f75b2 */ /* 0x0001220008000100 */
[----:B------:R0:W0:Y:S01]  /*0270*/  SYNCS.EXCH.64 URZ, [UR8+0x10], UR4 ;  /* 0x00001004083f75b2 */ /* 0x0000220008000100 */
[----:B------:R0:W0:Y:S01]  /*0280*/  SYNCS.EXCH.64 URZ, [UR8+0x40], UR6 ;  /* 0x00004006083f75b2 */ /* 0x0000220008000100 */
[----:B------:R0:W0:Y:S01]  /*0290*/  SYNCS.EXCH.64 URZ, [UR8+0x18], UR4 ;  /* 0x00001804083f75b2 */ /* 0x0000220008000100 */
[----:B------:R0:W0:Y:S01]  /*02a0*/  SYNCS.EXCH.64 URZ, [UR8+0x48], UR6 ;  /* 0x00004806083f75b2 */ /* 0x0000220008000100 */
[----:B------:R0:W0:Y:S01]  /*02b0*/  SYNCS.EXCH.64 URZ, [UR8+0x20], UR4 ;  /* 0x00002004083f75b2 */ /* 0x0000220008000100 */
[----:B------:R0:W0:Y:S01]  /*02c0*/  SYNCS.EXCH.64 URZ, [UR8+0x50], UR6 ;  /* 0x00005006083f75b2 */ /* 0x0000220008000100 */
[----:B------:R0:W0:Y:S01]  /*02d0*/  SYNCS.EXCH.64 URZ, [UR8+0x28], UR4 ;  /* 0x00002804083f75b2 */ /* 0x0000220008000100 */
[----:B------:R0:W0:Y:S01]  /*02e0*/  SYNCS.EXCH.64 URZ, [UR8+0x58], UR6 ;  /* 0x00005806083f75b2 */ /* 0x0000220008000100 */
[----:B------:R-:W-:Y:S01]  /*02f0*/  NOP ;  /* 0x0000000000007918 */ /* 0x000fe20000000000 */
.L_x_2:
[----:B------:R-:W-:Y:S01]  /*0300*/  SHF.R.S32.HI R4, RZ, 0x1f, R95 ;  /* 0x0000001fff047819 */ /* 0x000fe2000001145f */
[----:B------:R-:W5:Y:S01]  /*0310*/  SHFL.IDX PT, R0, R0, RZ, 0x1f ;  /* 0x00001fff00007589 */ /* 0x000f6200000e0000 */
[----:B0-----:R-:W0:Y:S01]  /*0320*/  S2UR UR8, SR_CTAID.X ;  /* 0x00000000000879c3 */ /* 0x001e220000002500 */
[----:B------:R-:W-:Y:S02]  /*0330*/  ELECT P0, URZ, PT ;  /* 0x00000000003f782f */ /* 0x000fe40003800000 */
[----:B------:R-:W-:Y:S01]  /*0340*/  LEA.HI R4, R4, R95, RZ, 0x7 ;  /* 0x0000005f04047211 */ /* 0x000fe200078f38ff */
[----:B------:R-:W-:Y:S01]  /*0350*/  ULDC UR4, c[0x0][0x150] ;  /* 0x0000540000047ab9 */ /* 0x000fe20000000800 */
[----:B------:R-:W-:Y:S01]  /*0360*/  SHF.R.S32.HI R6, RZ, 0x1f, R5 ;  /* 0x0000001fff067819 */ /* 0x000fe20000011405 */
[----:B------:R-:W-:Y:S01]  /*0370*/  NOP ;  /* 0x0000000000007918 */ /* 0x000fe20000000000 */
[----:B------:R-:W-:Y:S01]  /*0380*/  LOP3.LUT R4, R4, 0xffffff80, RZ, 0xc0, !PT ;  /* 0xffffff8004047812 */ /* 0x000fe200078ec0ff */
[----:B------:R-:W-:Y:S01]  /*0390*/  NOP ;  /* 0x0000000000007918 */ /* 0x000fe20000000000 */
[----:B------:R-:W-:Y:S01]  /*03a0*/  LEA.HI R6, R6, R5, RZ, 0x2 ;  /* 0x0000000506067211 */ /* 0x000fe200078f10ff */
[----:B------:R-:W1:Y:S01]  /*03b0*/  LDC R11, c[0x0][0x144] ;  /* 0x00005100ff0b7b82 */ /* 0x000e620000000800 */
[----:B------:R-:W-:Y:S01]  /*03c0*/  IMAD.MOV.U32 R22, RZ, RZ, 0x1 ;  /* 0x00000001ff167424 */ /* 0x000fe200078e00ff */
[----:B------:R-:W-:Y:S01]  /*03d0*/  ISETP.NE.AND P3, PT, R2, RZ, PT ;  /* 0x000000ff0200720c */ /* 0x000fe20003f65270 */
[----:B------:R-:W-:Y:S01]  /*03e0*/  IMAD.IADD R8, R95, 0x1, -R4 ;  /* 0x000000015f087824 */ /* 0x000fe200078e0a04 */
[----:B------:R-:W-:Y:S01]  /*03f0*/  LOP3.LUT R6, R6, 0x3ffffffc, RZ, 0xc0, !PT ;  /* 0x3ffffffc06067812 */ /* 0x000fe200078ec0ff */
[----:B------:R-:W2:Y:S03]  /*0400*/  S2R R4, SR_CTAID.Y ;  /* 0x0000000000047919 */ /* 0x000ea60000002600 */
[----:B------:R-:W-:Y:S01]  /*0410*/  SHF.R.S32.HI R9, RZ, 0x1f, R8 ;  /* 0x0000001fff097819 */ /* 0x000fe20000011408 */
[----:B------:R-:W-:Y:S01]  /*0420*/  IMAD.IADD R6, R5, 0x1, -R6 ;  /* 0x0000000105067824 */ /* 0x000fe200078e0a06 */
[----:B------:R-:W3:Y:S02]  /*0430*/  LDC R13, c[0x0][0x140] ;  /* 0x00005000ff0d7b82 */ /* 0x000ee40000000800 */
[----:B------:R-:W-:-:S02]  /*0440*/  LEA.HI R9, R9, R8, RZ, 0x3 ;  /* 0x0000000809097211 */ /* 0x000fc400078f18ff */
[----:B-----5:R-:W-:Y:S02]  /*0450*/  ISETP.NE.OR P0, PT, R0, RZ, !P0 ;  /* 0x000000ff0000720c */ /* 0x020fe40004705670 */
[--C-:B------:R-:W-:Y:S02]  /*0460*/  SHF.R.S32.HI R0, RZ, 0x3, R9.reuse ;  /* 0x00000003ff007819 */ /* 0x100fe40000011409 */
[----:B0-----:R-:W-:Y:S02]  /*0470*/  I2FP.F32.U32 R10, UR8 ;  /* 0x00000008000a7c45 */ /* 0x001fe40008201000 */
[----:B------:R-:W-:-:S03]  /*0480*/  SHF.R.S32.HI R9, RZ, 0x1f, R9 ;  /* 0x0000001fff097819 */ /* 0x000fc60000011409 */
[----:B------:R-:W-:Y:S01]  /*0490*/  FMUL R10, R10, UR4 ;  /* 0x000000040a0a7c20 */ /* 0x000fe20008400000 */
[----:B------:R-:W-:Y:S01]  /*04a0*/  LEA.HI R9, R9, R0, RZ, 0x2 ;  /* 0x0000000009097211 */ /* 0x000fe200078f10ff */
[----:B------:R-:W-:Y:S02]  /*04b0*/  ULDC UR4, c[0x0][0x154] ;  /* 0x0000550000047ab9 */ /* 0x000fe40000000800 */
[----:B------:R-:W-:Y:S01]  /*04c0*/  VOTEU.ALL UP0, P0 ;  /* 0x00000000003f7886 */ /* 0x000fe20000000000 */
[----:B------:R-:W-:Y:S01]  /*04d0*/  LOP3.LUT R9, R9, 0xfffffffc, RZ, 0xc0, !PT ;  /* 0xfffffffc09097812 */ /* 0x000fe200078ec0ff */
[----:B------:R-:W0:Y:S01]  /*04e0*/  F2I.U32.TRUNC.NTZ R10, R10 ;  /* 0x0000000a000a7305 */ /* 0x000e22000020f000 */
[----:B------:R-:W-:Y:S02]  /*04f0*/  VOTEU.ALL UP1, P0 ;  /* 0x00000000003f7886 */ /* 0x000fe40000020000 */
[----:B------:R-:W5:Y:S01]  /*0500*/  @!UP0 S2UR UR7, SR_CgaCtaId ;  /* 0x00000000000789c3 */ /* 0x000f620000008800 */
[----:B------:R-:W-:Y:S01]  /*0510*/  IMAD.IADD R9, R0, 0x1, -R9 ;  /* 0x0000000100097824 */ /* 0x000fe200078e0a09 */
[----:B------:R-:W-:Y:S01]  /*0520*/  SHF.R.S32.HI R0, RZ, 0x1f, R3 ;  /* 0x0000001fff007819 */ /* 0x000fe20000011403 */
[----:B------:R-:W-:Y:S01]  /*0530*/  @!UP0 UMOV UR6, 0x400 ;  /* 0x0000040000068882 */ /* 0x000fe20000000000 */
[----:B---3--:R-:W-:Y:S01]  /*0540*/  ISETP.EQ.U32.AND P2, PT, R13, 0x1, PT ;  /* 0x000000010d00780c */ /* 0x008fe20003f42070 */
[----:B------:R-:W-:Y:S01]  /*0550*/  IMAD R19, R6, 0x4, R9 ;  /* 0x0000000406137824 */ /* 0x000fe200078e0209 */
[----:B--2---:R-:W-:-:S02]  /*0560*/  I2FP.F32.U32 R12, R4 ;  /* 0x00000004000c7245 */ /* 0x004fc40000201000 */
[----:B------:R-:W2:Y:S01]  /*0570*/  LDC R9, c[0x0][0x148] ;  /* 0x00005200ff097b82 */ /* 0x000ea20000000800 */
[----:B------:R-:W-:Y:S02]  /*0580*/  LEA.HI R0, R0, R3, RZ, 0x2 ;  /* 0x0000000300007211 */ /* 0x000fe400078f10ff */
[----:B------:R-:W-:Y:S01]  /*0590*/  LEA.HI R6, R19, R19, RZ, 0x1 ;  /* 0x0000001313067211 */ /* 0x000fe200078f08ff */
[----:B0-----:R-:W-:Y:S02]  /*05a0*/  IMAD.MOV R14, RZ, RZ, -R10 ;  /* 0x000000ffff0e7224 */ /* 0x001fe400078e0a0a */
[----:B------:R-:W-:Y:S01]  /*05b0*/  FMUL R12, R12, UR4 ;  /* 0x000000040c0c7c20 */ /* 0x000fe20008400000 */
[----:B------:R-:W-:Y:S01]  /*05c0*/  LOP3.LUT R0, R0, 0xfffffffc, RZ, 0xc0, !PT ;  /* 0xfffffffc00007812 */ /* 0x000fe200078ec0ff */
[----:B------:R-:W-:Y:S01]  /*05d0*/  UMOV UR4, 0x20 ;  /* 0x0000002000047882 */ /* 0x000fe20000000000 */
[----:B------:R-:W-:Y:S01]  /*05e0*/  LOP3.LUT R10, R6, 0xfffffffe, RZ, 0xc0, !PT ;  /* 0xfffffffe060a7812 */ /* 0x000fe200078ec0ff */
[----:B-1----:R-:W-:Y:S01]  /*05f0*/  IMAD R6, R11, R14, UR8 ;  /* 0x000000080b067e24 */ /* 0x002fe2000f8e020e */
[----:B------:R-:W-:-:S04]  /*0600*/  @!UP0 UIADD3 UR4, -UR4, 0x100000, URZ ;  /* 0x0010000004048890 */ /* 0x000fc8000fffe13f */
[----:B------:R-:W-:Y:S02]  /*0610*/  @!UP0 USHF.L.U32 UR5, UR4, 0xb, URZ ;  /* 0x0000000b04058899 */ /* 0x000fe4000800063f */
[----:B------:R-:W-:Y:S01]  /*0620*/  @!UP0 USHF.L.U32 UR4, UR4, 0x1, URZ ;  /* 0x0000000104048899 */ /* 0x000fe2000800063f */
[----:B------:R-:W0:Y:S01]  /*0630*/  F2I.U32.TRUNC.NTZ R12, R12 ;  /* 0x0000000c000c7305 */ /* 0x000e22000020f000 */
[----:B------:R-:W-:Y:S02]  /*0640*/  IMAD.IADD R3, R3, 0x1, -R0 ;  /* 0x0000000103037824 */ /* 0x000fe400078e0a00 */
[C---:B------:R-:W-:Y:S02]  /*0650*/  IMAD.IADD R11, R19.reuse, 0x1, -R10 ;  /* 0x00000001130b7824 */ /* 0x040fe400078e0a0a */
[----:B------:R-:W-:Y:S01]  /*0660*/  IMAD.SHL.U32 R10, R19, 0x4, RZ ;  /* 0x00000004130a7824 */ /* 0x000fe200078e00ff */
[----:B-----5:R-:W-:Y:S01]  /*0670*/  @!UP0 ULEA UR6, UR7, UR6, 0x18 ;  /* 0x0000000607068291 */ /* 0x020fe2000f8ec03f */
[----:B------:R-:W-:Y:S01]  /*0680*/  ISETP.NE.AND P1, PT, R3, 0x3, PT ;  /* 0x000000030300780c */ /* 0x000fe20003f25270 */
[----:B------:R-:W-:Y:S01]  /*0690*/  VOTEU.ALL UP0, P0 ;  /* 0x00000000003f7886 */ /* 0x000fe20000000000 */
[----:B------:R-:W-:-:S02]  /*06a0*/  ISETP.NE.AND P4, PT, R11, R6, PT ;  /* 0x000000060b00720c */ /* 0x000fc40003f85270 */
[----:B------:R-:W-:Y:S02]  /*06b0*/  LOP3.LUT R19, R19, 0xc, R10, 0x78, !PT ;  /* 0x0000000c13137812 */ /* 0x000fe400078e780a */
[----:B------:R-:W-:Y:S01]  /*06c0*/  LOP3.LUT P0, RZ, R8, 0x7, RZ, 0xc0, !PT ;  /* 0x0000000708ff7812 */ /* 0x000fe2000780c0ff */
[C---:B------:R-:W-:Y:S01]  /*06d0*/  VIADD R8, R2.reuse, 0xffffffff ;  /* 0xffffffff02087836 */ /* 0x040fe20000000000 */
[----:B------:R-:W-:Y:S01]  /*06e0*/  ISETP.EQ.OR P1, PT, R3, RZ, !P1 ;  /* 0x000000ff0300720c */ /* 0x000fe20004f22670 */
[----:B0-----:R-:W-:Y:S01]  /*06f0*/  IMAD.MOV R23, RZ, RZ, -R12 ;  /* 0x000000ffff177224 */ /* 0x001fe200078e0a0c */
[----:B------:R-:W-:Y:S01]  /*0700*/  ISETP.LT.U32.AND P0, PT, R19, 0x8, !P0 ;  /* 0x000000081300780c */ /* 0x000fe20004701070 */
[----:B------:R-:W0:Y:S02]  /*0710*/  FENCE.VIEW.ASYNC.S ;  /* 0x00000000000073c6 */ /* 0x000e240000000000 */
[----:B0-----:R0:W1:Y:S01]  /*0720*/  @!UP0 SYNCS.EXCH.64 URZ, [UR6+0x70], UR4 ;  /* 0x00007004063f85b2 */ /* 0x0010620008000100 */
[----:B------:R-:W-:Y:S01]  /*0730*/  ISETP.EQ.AND P1, PT, R2, RZ, P1 ;  /* 0x000000ff0200720c */ /* 0x000fe20000f22270 */
[----:B--2---:R-:W-:Y:S01]  /*0740*/  IMAD R11, R9, R23, R4 ;  /* 0x00000017090b7224 */ /* 0x004fe200078e0204 */
[----:B------:R-:W-:-:S02]  /*0750*/  ISETP.GE.U32.AND P6, PT, R8, 0x2, PT ;  /* 0x000000020800780c */ /* 0x000fc40003fc6070 */
[----:B------:R-:W-:Y:S02]  /*0760*/  @P4 LEA.HI R0, R19, R19, RZ, 0x1 ;  /* 0x0000001313004211 */ /* 0x000fe400078f08ff */
[----:B------:R-:W-:Y:S02]  /*0770*/  SEL R18, RZ, 0x1, !P1 ;  /* 0x00000001ff127807 */ /* 0x000fe40004800000 */
[----:B------:R-:W-:Y:S02]  /*0780*/  @P4 SHF.R.S32.HI R0, RZ, 0x1, R0 ;  /* 0x00000001ff004819 */ /* 0x000fe40000011400 */
[----:B------:R-:W-:Y:S02]  /*0790*/  SEL R18, R18, 0x2, P6 ;  /* 0x0000000212127807 */ /* 0x000fe40003000000 */
[----:B------:R-:W-:Y:S02]  /*07a0*/  @P4 ISETP.NE.AND P5, PT, R0, R11, PT ;  /* 0x0000000b0000420c */ /* 0x000fe40003fa5270 */
[----:B------:R-:W-:Y:S01]  /*07b0*/  SEL R11, RZ, 0x1, !P0 ;  /* 0x00000001ff0b7807 */ /* 0x000fe20004000000 */
[----:B------:R0:W2:Y:S01]  /*07c0*/  @!UP1 SYNCS.EXCH.64 URZ, [UR6+0x78], UR4 ;  /* 0x00007804063f95b2 */ /* 0x0000a20008000100 */
[----:B------:R-:W-:Y:S01]  /*07d0*/  @P4 SEL R22, RZ, 0x1, P5 ;  /* 0x00000001ff164807 */ /* 0x000fe20002800000 */
[----:B------:R-:W-:Y:S01]  /*07e0*/  NOP ;  /* 0x0000000000007918 */ /* 0x000fe20000000000 */
[----:B------:R-:W-:-:S02]  /*07f0*/  LOP3.LUT R0, R95, 0x7f, RZ, 0xc0, !PT ;  /* 0x0000007f5f007812 */ /* 0x000fc400078ec0ff */
[----:B------:R-:W-:Y:S01]  /*0800*/  LOP3.LUT R22, R22, R11, RZ, 0xc0, !PT ;  /* 0x0000000b16167212 */ /* 0x000fe200078ec0ff */
[----:B01----:R-:W-:Y:S06]  /*0810*/  @!P2 BRA `(.L_x_3) ;  /* 0x000000000008a947 */ /* 0x003fec0003800000 */
[----:B--2-4-:R-:W-:Y:S01]  /*0820*/  UCGABAR_ARV ;  /* 0x00000000000079c7 */ /* 0x014fe20008000000 */
[----:B------:R-:W-:Y:S05]  /*0830*/  BRA `(.L_x_4) ;  /* 0x0000000000047947 */ /* 0x000fea0003800000 */
.L_x_3:
[----:B--2-4-:R-:W-:Y:S01]  /*0840*/  NOP ;  /* 0x0000000000007918 */ /* 0x014fe20000000000 */
.L_x_4:
[----:B------:R-:W0:Y:S01]  /*0850*/  LDC R2, c[0x0][0x65c] ;  /* 0x00019700ff027b82 */ /* 0x000e220000000800 */
[----:B------:R-:W-:Y:S02]  /*0860*/  IMAD.U32 R10, RZ, RZ, UR8 ;  /* 0x00000008ff0a7e24 */ /* 0x000fe4000f8e00ff */
[----:B------:R-:W-:Y:S01]  /*0870*/  IMAD.MOV.U32 R11, RZ, RZ, RZ ;  /* 0x000000ffff0b7224 */ /* 0x000fe200078e00ff */
[----:B0-----:R-:W-:-:S04]  /*0880*/  ISETP.NE.AND P1, PT, R2, 0x1, PT ;  /* 0x000000010200780c */ /* 0x001fc80003f25270 */
[----:B------:R-:W-:-:S09]  /*0890*/  P2R R5, PR, RZ, 0x2 ;  /* 0x00000002ff057803 */ /* 0x000fd20000000000 */
[----:B------:R-:W0:Y:S01]  /*08a0*/  @P1 LDC R17, c[0x0][0x10] ;  /* 0x00000400ff111b82 */ /* 0x000e220000000800 */
[----:B------:R-:W-:Y:S02]  /*08b0*/  @P1 IMAD.MOV.U32 R5, RZ, RZ, RZ ;  /* 0x000000ffff051224 */ /* 0x000fe400078e00ff */
[----:B------:R-:W-:-:S05]  /*08c0*/  @P1 IMAD.MOV.U32 R15, RZ, RZ, RZ ;  /* 0x000000ffff0f1224 */ /* 0x000fca00078e00ff */
[----:B------:R-:W1:Y:S01]  /*08d0*/  @!P1 LDC R13, c[0x0][0xc] ;  /* 0x00000300ff0d9b82 */ /* 0x000e620000000800 */
[----:B------:R-:W-:Y:S01]  /*08e0*/  ULDC UR4, c[0x0][0xc] ;  /* 0x0000030000047ab9 */ /* 0x000fe20000000800 */
[----:B------:R-:W-:Y:S01]  /*08f0*/  ULDC UR5, c[0x0][0x10] ;  /* 0x0000040000057ab9 */ /* 0x000fe20000000800 */
[----:B------:R-:W-:Y:S01]  /*0900*/  ULDC UR6, c[0x0][0x14] ;  /* 0x0000050000067ab9 */ /* 0x000fe20000000800 */
[----:B------:R-:W-:-:S04]  /*0910*/  UIMAD.WIDE.U32 UR4, UR4, UR5, URZ ;  /* 0x00000005040472a5 */ /* 0x000fc8000f8e003f */
[----:B------:R-:W-:Y:S02]  /*0920*/  UIMAD.WIDE.U32 UR38, UR4, UR6, URZ ;  /* 0x00000006042672a5 */ /* 0x000fe4000f8e003f */
[----:B------:R-:W-:-:S04]  /*0930*/  UIMAD UR41, UR5, UR6, URZ ;  /* 0x00000006052972a4 */ /* 0x000fc8000f8e023f */
[----:B------:R-:W-:Y:S01]  /*0940*/  UIADD3 UR41, UR39, UR41, URZ ;  /* 0x0000002927297290 */ /* 0x000fe2000fffe03f */
[----:B0-----:R-:W-:-:S04]  /*0950*/  @P1 IMAD.WIDE.U32 R16, R17, UR8, R4 ;  /* 0x0000000811101c25 */ /* 0x001fc8000f8e0004 */
[----:B------:R-:W-:Y:S02]  /*0960*/  @P1 IMAD.IADD R17, R17, 0x1, R15 ;  /* 0x0000000111111824 */ /* 0x000fe400078e020f */
[----:B-1----:R-:W-:-:S04]  /*0970*/  @!P1 IMAD.WIDE.U32 R10, R4, R13, R10 ;  /* 0x0000000d040a9225 */ /* 0x002fc800078e000a */
[----:B------:R-:W-:Y:S02]  /*0980*/  @!P1 IMAD.MOV.U32 R16, RZ, RZ, R10 ;  /* 0x000000ffff109224 */ /* 0x000fe400078e000a */
[----:B------:R-:W-:Y:S01]  /*0990*/  @!P1 IMAD.MOV.U32 R17, RZ, RZ, R11 ;  /* 0x000000ffff119224 */ /* 0x000fe200078e000b */
[----:B------:R-:W-:Y:S06]  /*09a0*/  @!P2 BRA `(.L_x_5) ;  /* 0x00000000000ca947 */ /* 0x000fec0003800000 */
[----:B------:R-:W-:Y:S01]  /*09b0*/  UCGABAR_WAIT ;  /* 0x0000000000007dc7 */ /* 0x000fe20008000000 */
[----:B------:R-:W-:Y:S01]  /*09c0*/  CCTL.IVALL ;  /* 0x00000000ff00798f */ /* 0x000fe20002000000 */
[----:B------:R-:W-:Y:S05]  /*09d0*/  BRA `(.L_x_6) ;  /* 0x0000000000047947 */ /* 0x000fea0003800000 */
.L_x_5:
[----:B------:R-:W-:Y:S06]  /*09e0*/  BAR.SYNC.DEFER_BLOCKING 0x0 ;  /* 0x0000000000007b1d */ /* 0x000fec0000010000 */
.L_x_6:
[----:B------:R-:W-:Y:S05]  /*09f0*/  @!P3 BRA `(.L_x_7) ;  /* 0x0000005c00a4b947 */ /* 0x000fea0003800000 */
[----:B------:R-:W-:-:S13]  /*0a00*/  ISETP.GT.U32.AND P0, PT, R8, 0x1, PT ;  /* 0x000000010800780c */ /* 0x000fda0003f04070 */
[----:B------:R-:W-:Y:S05]  /*0a10*/  @P0 EXIT ;  /* 0x000000000000094d */ /* 0x000fea0003800000 */
[----:B------:R-:W-:Y:S01]  /*0a20*/  ULDC.64 UR4, c[0x0][0x650] ;  /* 0x0001940000047ab9 */ /* 0x000fe20000000a00 */
[----:B------:R-:W-:Y:S01]  /*0a30*/  PRMT R3, RZ, 0x7610, R3 ;  /* 0x00007610ff037816 */ /* 0x000fe20000000003 */
[----:B------:R-:W-:Y:S01]  /*0a40*/  IMAD.MOV.U32 R103, RZ, RZ, -0x1 ;  /* 0xffffffffff677424 */ /* 0x000fe200078e00ff */
[----:B------:R-:W-:Y:S01]  /*0a50*/  ISETP.GE.U32.AND P0, PT, R16, UR4, PT ;  /* 0x0000000410007c0c */ /* 0x000fe2000bf06070 */
[----:B------:R-:W-:Y:S02]  /*0a60*/  IMAD.MOV.U32 R100, RZ, RZ, -0x1 ;  /* 0xffffffffff647424 */ /* 0x000fe400078e00ff */
[----:B------:R-:W-:Y:S01]  /*0a70*/  IMAD.MOV.U32 R101, RZ, RZ, -0x1 ;  /* 0xffffffffff657424 */ /* 0x000fe200078e00ff */
[----:B------:R-:W-:-:S13]  /*0a80*/  ISETP.GE.U32.AND.EX P0, PT, R17, UR5, PT, P0 ;  /* 0x0000000511007c0c */ /* 0x000fda000bf06100 */
[----:B------:R-:W-:Y:S05]  /*0a90*/  @P0 BRA `(.L_x_8) ;  /* 0x0000000400280947 */ /* 0x000fea0003800000 */
[----:B------:R-:W0:Y:S01]  /*0aa0*/  LDC.64 R24, c[0x0][0x628] ;  /* 0x00018a00ff187b82 */ /* 0x000e220000000a00 */
[----:B------:R-:W-:Y:S02]  /*0ab0*/  IMAD.MOV.U32 R10, RZ, RZ, R16 ;  /* 0x000000ffff0a7224 */ /* 0x000fe400078e0010 */
[----:B------:R-:W-:-:S05]  /*0ac0*/  IMAD.MOV.U32 R11, RZ, RZ, R17 ;  /* 0x000000ffff0b7224 */ /* 0x000fca00078e0011 */
[----:B------:R-:W1:Y:S08]  /*0ad0*/  LDC R8, c[0x0][0x630] ;  /* 0x00018c00ff087b82 */ /* 0x000e700000000800 */
[----:B------:R-:W2:Y:S01]  /*0ae0*/  LDC.64 R26, c[0x0][0x620] ;  /* 0x00018800ff1a7b82 */ /* 0x000ea20000000a00 */
[----:B0-----:R-:W-:-:S04]  /*0af0*/  ISETP.NE.U32.AND P0, PT, R24, RZ, PT ;  /* 0x000000ff1800720c */ /* 0x001fc80003f05070 */
[----:B------:R-:W-:-:S13]  /*0b00*/  ISETP.NE.AND.EX P0, PT, R25, RZ, PT, P0 ;  /* 0x000000ff1900720c */ /* 0x000fda0003f05300 */
[----:B-12---:R-:W-:Y:S05]  /*0b10*/  @!P0 BRA `(.L_x_9) ;  /* 0x0000000000288947 */ /* 0x006fea0003800000 */
[----:B------:R-:W0:Y:S02]  /*0b20*/  LDC R3, c[0x0][0x634] ;  /* 0x00018d00ff037b82 */ /* 0x000e240000000800 */
[----:B0-----:R-:W-:-:S05]  /*0b30*/  IADD3 R3, P0, R16, R3, RZ ;  /* 0x0000000310037210 */ /* 0x001fca0007f1e0ff */
[----:B------:R-:W-:-:S04]  /*0b40*/  IMAD.X R21, RZ, RZ, R17, P0 ;  /* 0x000000ffff157224 */ /* 0x000fc800000e0611 */
[----:B------:R-:W-:-:S04]  /*0b50*/  IMAD.WIDE.U32 R10, R21, R24, RZ ;  /* 0x00000018150a7225 */ /* 0x000fc800078e00ff */
[----:B------:R-:W-:-:S04]  /*0b60*/  IMAD.WIDE.U32 R12, P0, R3, R25, R10 ;  /* 0x00000019030c7225 */ /* 0x000fc8000780000a */
[----:B------:R-:W-:-:S04]  /*0b70*/  IMAD.WIDE.U32 R10, R3, R24, RZ ;  /* 0x00000018030a7225 */ /* 0x000fc800078e00ff */
[----:B------:R-:W-:Y:S01]  /*0b80*/  IMAD.X R15, RZ, RZ, RZ, P0 ;  /* 0x000000ffff0f7224 */ /* 0x000fe200000e06ff */
[----:B------:R-:W-:Y:S01]  /*0b90*/  IADD3 RZ, P0, R11, R12, RZ ;  /* 0x0000000c0bff7210 */ /* 0x000fe20007f1e0ff */
[----:B------:R-:W-:-:S04]  /*0ba0*/  IMAD.MOV.U32 R14, RZ, RZ, R13 ;  /* 0x000000ffff0e7224 */ /* 0x000fc800078e000d */
[----:B------:R-:W-:-:S08]  /*0bb0*/  IMAD.WIDE.U32.X R10, R21, R25, R14, P0 ;  /* 0x00000019150a7225 */ /* 0x000fd000000e040e */
.L_x_9:
[----:B------:R-:W0:Y:S01]  /*0bc0*/  LDC.64 R30, c[0x0][0x640] ;  /* 0x00019000ff1e7b82 */ /* 0x000e220000000a00 */
[-CC-:B------:R-:W-:Y:S01]  /*0bd0*/  SHF.R.U64 R101, R10, R8.reuse, R11.reuse ;  /* 0x000000080a657219 */ /* 0x180fe2000000120b */
[----:B------:R-:W-:Y:S01]  /*0be0*/  IMAD R29, R9, R23, R4 ;  /* 0x00000017091d7224 */ /* 0x000fe200078e0204 */
[----:B------:R-:W-:Y:S01]  /*0bf0*/  SHF.R.U32.HI R3, RZ, R8, R11 ;  /* 0x00000008ff037219 */ /* 0x000fe2000001160b */
[----:B------:R-:W-:Y:S01]  /*0c00*/  IMAD.MOV.U32 R23, RZ, RZ, 0x1 ;  /* 0x00000001ff177424 */ /* 0x000fe200078e00ff */
[----:B------:R-:W-:-:S03]  /*0c10*/  IADD3 R5, P0, RZ, -R101, RZ ;  /* 0x80000065ff057210 */ /* 0x000fc60007f1e0ff */
[----:B------:R-:W1:Y:S02]  /*0c20*/  LDC R12, c[0x0][0x618] ;  /* 0x00018600ff0c7b82 */ /* 0x000e640000000800 */
[----:B------:R-:W-:Y:S02]  /*0c30*/  IMAD.X R3, RZ, RZ, ~R3, P0 ;  /* 0x000000ffff037224 */ /* 0x000fe400000e0e03 */
[----:B------:R-:W-:-:S04]  /*0c40*/  IMAD.WIDE.U32 R10, R5, R26, R16 ;  /* 0x0000001a050a7225 */ /* 0x000fc800078e0010 */
[----:B------:R-:W2:Y:S01]  /*0c50*/  LDC R20, c[0x0][0x608] ;  /* 0x00018200ff147b82 */ /* 0x000ea20000000800 */
[----:B------:R-:W-:Y:S02]  /*0c60*/  IMAD R8, R3, R26, RZ ;  /* 0x0000001a03087224 */ /* 0x000fe400078e02ff */
[----:B------:R-:W-:Y:S02]  /*0c70*/  IMAD.MOV.U32 R3, RZ, RZ, -0x1 ;  /* 0xffffffffff037424 */ /* 0x000fe400078e00ff */
[----:B------:R-:W-:-:S03]  /*0c80*/  IMAD R5, R5, R27, R8 ;  /* 0x0000001b05057224 */ /* 0x000fc600078e0208 */
[----:B------:R-:W3:Y:S01]  /*0c90*/  LDC R28, c[0x0][0x658] ;  /* 0x00019600ff1c7b82 */ /* 0x000ee20000000800 */
[----:B------:R-:W-:Y:S01]  /*0ca0*/  IMAD.IADD R5, R11, 0x1, R5 ;  /* 0x000000010b057824 */ /* 0x000fe200078e0205 */
[----:B0-----:R-:W-:-:S04]  /*0cb0*/  ISETP.NE.U32.AND P0, PT, R30, RZ, PT ;  /* 0x000000ff1e00720c */ /* 0x001fc80003f05070 */
[----:B------:R-:W-:Y:S02]  /*0cc0*/  ISETP.NE.AND.EX P0, PT, R31, RZ, PT, P0 ;  /* 0x000000ff1f00720c */ /* 0x000fe40003f05300 */
[----:B------:R-:W0:Y:S01]  /*0cd0*/  LDC R24, c[0x0][0x600] ;  /* 0x00018000ff187b82 */ /* 0x000e220000000800 */
[-CC-:B-1----:R-:W-:Y:S02]  /*0ce0*/  SHF.R.U64 R14, R10, R12.reuse, R5.reuse ;  /* 0x0000000c0a0e7219 */ /* 0x182fe40000001205 */
[----:B------:R-:W-:-:S05]  /*0cf0*/  SHF.R.U32.HI R5, RZ, R12, R5 ;  /* 0x0000000cff057219 */ /* 0x000fca0000011605 */
[----:B------:R-:W1:Y:S01]  /*0d00*/  LDC R15, c[0x0][0x648] ;  /* 0x00019200ff0f7b82 */ /* 0x000e620000000800 */
[-CC-:B--2---:R-:W-:Y:S02]  /*0d10*/  SHF.R.U64 R27, R14, R20.reuse, R5.reuse ;  /* 0x000000140e1b7219 */ /* 0x184fe40000001205 */
[----:B------:R-:W-:-:S05]  /*0d20*/  SHF.R.U32.HI R5, RZ, R20, R5 ;  /* 0x00000014ff057219 */ /* 0x000fca0000011605 */
[----:B------:R-:W2:Y:S01]  /*0d30*/  LDC R21, c[0x0][0x638] ;  /* 0x00018e00ff157b82 */ /* 0x000ea20000000800 */
[-CC-:B---3--:R-:W-:Y:S02]  /*0d40*/  SHF.R.U64 R20, R27, R28.reuse, R5.reuse ;  /* 0x0000001c1b147219 */ /* 0x188fe40000001205 */
[-C--:B------:R-:W-:Y:S02]  /*0d50*/  SHF.L.U32 R3, R3, R28.reuse, RZ ;  /* 0x0000001c03037219 */ /* 0x080fe400000006ff */
[----:B------:R-:W-:Y:S01]  /*0d60*/  SHF.R.U32.HI R5, RZ, R28, R5 ;  /* 0x0000001cff057219 */ /* 0x000fe20000011605 */
[----:B------:R-:W-:Y:S01]  /*0d70*/  IMAD.MOV.U32 R4, RZ, RZ, R20 ;  /* 0x000000ffff047224 */ /* 0x000fe200078e0014 */
[----:B------:R-:W-:Y:S01]  /*0d80*/  LOP3.LUT R12, RZ, R3, RZ, 0x33, !PT ;  /* 0x00000003ff0c7212 */ /* 0x000fe200078e33ff */
[----:B------:R-:W3:Y:S01]  /*0d90*/  LDC R25, c[0x0][0x610] ;  /* 0x00018400ff197b82 */ /* 0x000ee20000000800 */
[----:B------:R-:W-:Y:S05]  /*0da0*/  @!P0 BRA `(.L_x_10) ;  /* 0x0000000000288947 */ /* 0x000fea0003800000 */
[----:B------:R-:W4:Y:S02]  /*0db0*/  LDC R3, c[0x0][0x64c] ;  /* 0x00019300ff037b82 */ /* 0x000f240000000800 */
[----:B----4-:R-:W-:-:S05]  /*0dc0*/  IADD3 R3, P0, R20, R3, RZ ;  /* 0x0000000314037210 */ /* 0x010fca0007f1e0ff */
        /* <DEDUP_REMOVED lines=8> */
.L_x_10:
[----:B-1----:R-:W-:Y:S01]  /*0e50*/  SHF.R.U64 R4, R4, R15, R5 ;  /* 0x0000000f04047219 */ /* 0x002fe20000001205 */
[----:B0-----:R-:W-:Y:S01]  /*0e60*/  VIADD R5, R24, 0xffffffff ;  /* 0xffffffff18057836 */ /* 0x001fe20000000000 */
[----:B------:R-:W-:Y:S02]  /*0e70*/  SHF.L.U32 R3, R23, R28, RZ ;  /* 0x0000001c17037219 */ /* 0x000fe400000006ff */
[----:B------:R-:W-:Y:S01]  /*0e80*/  LOP3.LUT R12, R27, R12, RZ, 0xc0, !PT ;  /* 0x0000000c1b0c7212 */ /* 0x000fe200078ec0ff */
[----:B------:R-:W-:Y:S01]  /*0e90*/  IMAD.MOV R8, RZ, RZ, -R4 ;  /* 0x000000ffff087224 */ /* 0x000fe200078e0a04 */
[----:B------:R-:W-:Y:S02]  /*0ea0*/  SEL R6, R6, R29, !P1 ;  /* 0x0000001d06067207 */ /* 0x000fe40004800000 */
[----:B------:R-:W-:Y:S01]  /*0eb0*/  LOP3.LUT R5, R14, R5, RZ, 0xc0, !PT ;  /* 0x000000050e057212 */ /* 0x000fe200078ec0ff */
[----:B------:R-:W-:Y:S02]  /*0ec0*/  IMAD R9, R3, R4, R12 ;  /* 0x0000000403097224 */ /* 0x000fe400078e020c */
[----:B--2---:R-:W-:-:S02]  /*0ed0*/  IMAD R3, R8, R21, R20 ;  /* 0x0000001508037224 */ /* 0x004fc400078e0214 */
[----:B---3--:R-:W-:Y:S02]  /*0ee0*/  IMAD R6, R9, R25, R6 ;  /* 0x0000001909067224 */ /* 0x008fe400078e0206 */
[----:B------:R-:W-:Y:S02]  /*0ef0*/  IMAD R103, R3, R24, R5 ;  /* 0x0000001803677224 */ /* 0x000fe400078e0205 */
[----:B------:R-:W-:-:S03]  /*0f00*/  IMAD.MOV.U32 R4, RZ, RZ, 0x1 ;  /* 0x00000001ff047424 */ /* 0x000fc600078e00ff */
[----:B------:R-:W-:Y:S02]  /*0f10*/  SEL R100, R103, R6, !P1 ;  /* 0x0000000667647207 */ /* 0x000fe40004800000 */
[----:B------:R-:W-:Y:S02]  /*0f20*/  PRMT R3, R4, 0x7610, R3 ;  /* 0x0000761004037816 */ /* 0x000fe40000000003 */
[----:B------:R-:W-:-:S07]  /*0f30*/  SEL R103, R6, R103, !P1 ;  /* 0x0000006706677207 */ /* 0x000fce0004800000 */
.L_x_8:
[----:B------:R-:W-:-:S08]  /*0f40*/  NOP ;  /* 0x0000000000007918 */ /* 0x000fd00000000000 */
[----:B------:R-:W0:Y:S02]  /*0f50*/  USETMAXREG.TRY_ALLOC.CTAPOOL UP0, 0xe8 ;  /* 0x000000e8000079c8 */ /* 0x000e240008000600 */
[----:B0-----:R-:W-:-:S13]  /*0f60*/  PLOP3.LUT P0, PT, PT, PT, UP0, 0x80, 0x0 ;  /* 0x000000000000781c */ /* 0x001fda0003f0f008 */
[----:B------:R-:W-:Y:S05]  /*0f70*/  @!P0 BRA `(.L_x_8) ;  /* 0xfffffffc00f08947 */ /* 0x000fea000383ffff */
[----:B------:R-:W-:Y:S01]  /*0f80*/  ULDC.64 UR4, c[0x0][0x598] ;  /* 0x0001660000047ab9 */ /* 0x000fe20000000a00 */
[----:B------:R-:W-:Y:S01]  /*0f90*/  ULDC.64 UR36, c[0x0][0x208] ;  /* 0x0000820000247ab9 */ /* 0x000fe20000000a00 */
[----:B------:R-:W-:-:S04]  /*0fa0*/  ISETP.NE.U32.AND P0, PT, RZ, UR4, PT ;  /* 0x00000004ff007c0c */ /* 0x000fc8000bf05070 */
[----:B------:R-:W-:-:S13]  /*0fb0*/  ISETP.NE.AND.EX P0, PT, RZ, UR5, PT, P0 ;  /* 0x00000005ff007c0c */ /* 0x000fda000bf05300 */
[----:B------:R-:W-:Y:S05]  /*0fc0*/  @!P0 BRA `(.L_x_11) ;  /* 0x00000000001c8947 */ /* 0x000fea0003800000 */
[----:B------:R-:W0:Y:S02]  /*0fd0*/  LDC.64 R4, c[0x0][0x598] ;  /* 0x00016600ff047b82 */ /* 0x000e240000000a00 */
[----:B0-----:R-:W2:Y:S02]  /*0fe0*/  LDG.E.64 R4, desc[UR36][R4.64] ;  /* 0x0000002404047981 */ /* 0x001ea4000c1e1b00 */
[----:B--2---:R-:W-:-:S04]  /*0ff0*/  ISETP.NE.U32.AND P0, PT, R4, RZ, PT ;  /* 0x000000ff0400720c */ /* 0x004fc80003f05070 */
[----:B------:R-:W-:-:S13]  /*1000*/  ISETP.NE.AND.EX P0, PT, R5, RZ, PT, P0 ;  /* 0x000000ff0500720c */ /* 0x000fda0003f05300 */
[----:B------:R-:W-:Y:S05]  /*1010*/  @!P0 BRA `(.L_x_11) ;  /* 0x0000000000088947 */ /* 0x000fea0003800000 */
[----:B------:R0:W5:Y:S01]  /*1020*/  LD.E R23, desc[UR36][R4.64] ;  /* 0x0000002404177980 */ /* 0x000162000c101900 */
[----:B------:R-:W-:Y:S05]  /*1030*/  BRA `(.L_x_12) ;  /* 0x0000000000247947 */ /* 0x000fea0003800000 */
.L_x_11:
[----:B------:R-:W-:Y:S02]  /*1040*/  ULDC.64 UR4, c[0x0][0x588] ;  /* 0x0001620000047ab9 */ /* 0x000fe40000000a00 */
[----:B------:R-:W-:-:S04]  /*1050*/  ISETP.NE.U32.AND P0, PT, RZ, UR4, PT ;  /* 0x00000004ff007c0c */ /* 0x000fc8000bf05070 */
[----:B------:R-:W-:-:S13]  /*1060*/  ISETP.NE.AND.EX P0, PT, RZ, UR5, PT, P0 ;  /* 0x00000005ff007c0c */ /* 0x000fda000bf05300 */
[----:B------:R-:W-:Y:S05]  /*1070*/  @!P0 BRA `(.L_x_13) ;  /* 0x00000000000c8947 */ /* 0x000fea0003800000 */
[----:B------:R-:W0:Y:S02]  /*1080*/  LDC.64 R4, c[0x0][0x588] ;  /* 0x00016200ff047b82 */ /* 0x000e240000000a00 */
[----:B0-----:R1:W5:Y:S01]  /*1090*/  LDG.E R23, desc[UR36][R4.64] ;  /* 0x0000002404177981 */ /* 0x001362000c1e1900 */
[----:B------:R-:W-:Y:S05]  /*10a0*/  BRA `(.L_x_12) ;  /* 0x0000000000087947 */ /* 0x000fea0003800000 */
.L_x_13:
[----:B------:R-:W-:Y:S02]  /*10b0*/  ULDC UR4, c[0x0][0x580] ;  /* 0x0001600000047ab9 */ /* 0x000fe40000000800 */
[----:B------:R-:W-:-:S07]  /*10c0*/  IMAD.U32 R23, RZ, RZ, UR4 ;  /* 0x00000004ff177e24 */ /* 0x000fce000f8e00ff */
.L_x_12:
[----:B------:R-:W-:Y:S02]  /*10d0*/  ULDC.64 UR4, c[0x0][0x5a0] ;  /* 0x0001680000047ab9 */ /* 0x000fe40000000a00 */
[----:B------:R-:W-:-:S04]  /*10e0*/  ISETP.NE.U32.AND P0, PT, RZ, UR4, PT ;  /* 0x00000004ff007c0c */ /* 0x000fc8000bf05070 */
[----:B------:R-:W-:-:S13]  /*10f0*/  ISETP.NE.AND.EX P0, PT, RZ, UR5, PT, P0 ;  /* 0x00000005ff007c0c */ /* 0x000fda000bf05300 */
[----:B------:R-:W-:Y:S05]  /*1100*/  @!P0 BRA `(.L_x_14) ;  /* 0x00000000001c8947 */ /* 0x000fea0003800000 */
[----:B01----:R-:W0:Y:S02]  /*1110*/  LDC.64 R4, c[0x0][0x5a0] ;  /* 0x00016800ff047b82 */ /* 0x003e240000000a00 */
[----:B0-----:R-:W2:Y:S02]  /*1120*/  LDG.E.64 R4, desc[UR36][R4.64] ;  /* 0x0000002404047981 */ /* 0x001ea4000c1e1b00 */
[----:B--2---:R-:W-:-:S04]  /*1130*/  ISETP.NE.U32.AND P0, PT, R4, RZ, PT ;  /* 0x000000ff0400720c */ /* 0x004fc80003f05070 */
[----:B------:R-:W-:-:S13]  /*1140*/  ISETP.NE.AND.EX P0, PT, R5, RZ, PT, P0 ;  /* 0x000000ff0500720c */ /* 0x000fda0003f05300 */
[----:B------:R-:W-:Y:S05]  /*1150*/  @!P0 BRA `(.L_x_14) ;  /* 0x0000000000088947 */ /* 0x000fea0003800000 */
[----:B------:R0:W5:Y:S01]  /*1160*/  LD.E R90, desc[UR36][R4.64] ;  /* 0x00000024045a7980 */ /* 0x000162000c101900 */
[----:B------:R-:W-:Y:S05]  /*1170*/  BRA `(.L_x_15) ;  /* 0x0000000000247947 */ /* 0x000fea0003800000 */
.L_x_14:
[----:B------:R-:W-:Y:S02]  /*1180*/  ULDC.64 UR4, c[0x0][0x590] ;  /* 0x0001640000047ab9 */ /* 0x000fe40000000a00 */
[----:B------:R-:W-:-:S04]  /*1190*/  ISETP.NE.U32.AND P0, PT, RZ, UR4, PT ;  /* 0x00000004ff007c0c */ /* 0x000fc8000bf05070 */
[----:B------:R-:W-:-:S13]  /*11a0*/  ISETP.NE.AND.EX P0, PT, RZ, UR5, PT, P0 ;  /* 0x00000005ff007c0c */ /* 0x000fda000bf05300 */
[----:B------:R-:W-:Y:S05]  /*11b0*/  @!P0 BRA `(.L_x_16) ;  /* 0x00000000000c8947 */ /* 0x000fea0003800000 */
[----:B------:R-:W2:Y:S02]  /*11c0*/  LDC.64 R90, c[0x0][0x590] ;  /* 0x00016400ff5a7b82 */ /* 0x000ea40000000a00 */
[----:B--2---:R2:W5:Y:S01]  /*11d0*/  LDG.E R90, desc[UR36][R90.64] ;  /* 0x000000245a5a7981 */ /* 0x004562000c1e1900 */
[----:B------:R-:W-:Y:S05]  /*11e0*/  BRA `(.L_x_15) ;  /* 0x0000000000087947 */ /* 0x000fea0003800000 */
.L_x_16:
[----:B------:R-:W-:Y:S02]  /*11f0*/  ULDC UR4, c[0x0][0x584] ;  /* 0x0001610000047ab9 */ /* 0x000fe40000000800 */
[----:B------:R-:W-:-:S07]  /*1200*/  IMAD.U32 R90, RZ, RZ, UR4 ;  /* 0x00000004ff5a7e24 */ /* 0x000fce000f8e00ff */
.L_x_15:
[----:B------:R-:W-:-:S13]  /*1210*/  LOP3.LUT P0, RZ, R3, 0xff, RZ, 0xc0, !PT ;  /* 0x000000ff03ff7812 */ /* 0x000fda000780c0ff */
[----:B------:R-:W-:Y:S05]  /*1220*/  @!P0 EXIT ;  /* 0x000000000000894d */ /* 0x000fea0003800000 */
[----:B------:R-:W3:Y:S01]  /*1230*/  LDC R93, c[0x0][0x658] ;  /* 0x00019600ff5d7b82 */ /* 0x000ee20000000800 */
[----:B------:R-:W-:Y:S01]  /*1240*/  LOP3.LUT R7, R7, 0x1, RZ, 0xc0, !PT ;  /* 0x0000000107077812 */ /* 0x000fe200078ec0ff */
[----:B------:R-:W-:Y:S01]  /*1250*/  ULDC.64 UR6, c[0x0][0x288] ;  /* 0x0000a20000067ab9 */ /* 0x000fe20000000a00 */
[----:B------:R-:W-:Y:S01]  /*1260*/  SHF.R.U32.HI R3, RZ, 0x2, R95 ;  /* 0x00000002ff037819 */ /* 0x000fe2000001165f */
[----:B------:R-:W-:Y:S01]  /*1270*/  UIADD3 UR4, UR7, 0x3f, URZ ;  /* 0x0000003f07047890 */ /* 0x000fe2000fffe03f */
[----:B------:R-:W-:Y:S01]  /*1280*/  SHF.R.U32.HI R0, RZ, 0x1, R0 ;  /* 0x00000001ff007819 */ /* 0x000fe20000011600 */
[----:B------:R-:W-:Y:S01]  /*1290*/  IMAD.SHL.U32 R88, R7, 0x40, RZ ;  /* 0x0000004007587824 */ /* 0x000fe200078e00ff */
[----:B------:R-:W-:Y:S01]  /*12a0*/  LOP3.LUT R3, R3, 0x7, RZ, 0xc0, !PT ;  /* 0x0000000703037812 */ /* 0x000fe200078ec0ff */
[----:B------:R-:W4:Y:S01]  /*12b0*/  LDC.64 R8, c[0x0][0x5c8] ;  /* 0x00017200ff087b82 */ /* 0x000f220000000a00 */
[----:B------:R-:W-:Y:S01]  /*12c0*/  USHF.R.S32.HI UR5, URZ, 0x1f, UR4 ;  /* 0x0000001f3f057899 */ /* 0x000fe20008011404 */
[----:B------:R-:W-:Y:S01]  /*12d0*/  LOP3.LUT R0, R0, 0x30, RZ, 0xc0, !PT ;  /* 0x0000003000007812 */ /* 0x000fe200078ec0ff */
[----:B------:R-:W-:Y:S01]  /*12e0*/  IMAD.MOV.U32 R6, RZ, RZ, 0x1 ;  /* 0x00000001ff067424 */ /* 0x000fe200078e00ff */
[--C-:B------:R-:W-:Y:S01]  /*12f0*/  LOP3.LUT R88, R88, 0x40, R3.reuse, 0xe2, !PT ;  /* 0x0000004058587812 */ /* 0x100fe200078ee203 */
[----:B------:R-:W-:Y:S01]  /*1300*/  ULEA.HI UR5, UR5, UR4, URZ, 0x6 ;  /* 0x0000000405057291 */ /* 0x000fe2000f8f303f */
[-C--:B01----:R-:W-:Y:S01]  /*1310*/  IADD3 R4, RZ, -R0.reuse, -R3 ;  /* 0x80000000ff047210 */ /* 0x083fe20007ffe803 */
[----:B------:R-:W-:Y:S01]  /*1320*/  IMAD.U32 R5, RZ, RZ, UR6 ;  /* 0x00000006ff057e24 */ /* 0x000fe2000f8e00ff */
[----:B------:R-:W0:Y:S01]  /*1330*/  LDC R97, c[0x0][0x600] ;  /* 0x00018000ff617b82 */ /* 0x000e220000000800 */
[----:B------:R-:W-:Y:S01]  /*1340*/  LOP3.LUT R88, R88, R0, RZ, 0xfc, !PT ;  /* 0x0000000058587212 */ /* 0x000fe200078efcff */
[----:B------:R-:W-:Y:S01]  /*1350*/  IMAD.MOV.U32 R0, RZ, RZ, -0x1 ;  /* 0xffffffffff007424 */ /* 0x000fe200078e00ff */
[----:B------:R-:W-:Y:S01]  /*1360*/  USHF.R.S32.HI UR43, URZ, 0x6, UR5 ;  /* 0x000000063f2b7899 */ /* 0x000fe20008011405 */
[----:B------:R-:W-:Y:S01]  /*1370*/  LOP3.LUT R94, R95, 0x3, RZ, 0xc0, !PT ;  /* 0x000000035f5e7812 */ /* 0x000fe200078ec0ff */
[----:B------:R-:W-:Y:S01]  /*1380*/  IMAD R4, R7, -0x40, R4 ;  /* 0xffffffc007047824 */ /* 0x000fe200078e0204 */
[C---:B------:R-:W-:Y:S01]  /*1390*/  LOP3.LUT R96, R95.reuse, 0x80, RZ, 0xc0, !PT ;  /* 0x000000805f607812 */ /* 0x040fe200078ec0ff */
[----:B------:R-:W-:Y:S01]  /*13a0*/  UISETP.LT.AND UP0, UPT, UR43, 0x1, UPT ;  /* 0x000000012b00788c */ /* 0x000fe2000bf01270 */
[-C--:B---3--:R-:W-:Y:S01]  /*13b0*/  SHF.L.U32 R0, R0, R93.reuse, RZ ;  /* 0x0000005d00007219 */ /* 0x088fe200000006ff */
[----:B------:R-:W-:Y:S01]  /*13c0*/  ULDC UR4, c[0x0][0x284] ;  /* 0x0000a10000047ab9 */ /* 0x000fe20000000800 */
[----:B------:R-:W-:Y:S01]  /*13d0*/  IMAD R94, R94, -0x2, R5 ;  /* 0xfffffffe5e5e7824 */ /* 0x000fe200078e0205 */
[----:B------:R-:W-:Y:S01]  /*13e0*/  USEL UR44, UR43, 0x1, UP0 ;  /* 0x000000012b2c7887 */ /* 0x000fe20008000000 */
[----:B------:R-:W-:Y:S01]  /*13f0*/  SHF.L.U32 R93, R6, R93, RZ ;  /* 0x0000005d065d7219 */ /* 0x000fe200000006ff */
[----:B------:R-:W-:Y:S01]  /*1400*/  IMAD.SHL.U32 R95, R95, 0x2, RZ ;  /* 0x000000025f5f7824 */ /* 0x000fe200078e00ff */
[----:B------:R-:W-:Y:S01]  /*1410*/  LOP3.LUT R102, R18, 0x1, RZ, 0xfc, !PT ;  /* 0x0000000112667812 */ /* 0x000fe200078efcff */
[----:B------:R-:W-:Y:S01]  /*1420*/  VIADD R99, R4, UR4 ;  /* 0x0000000404637c36 */ /* 0x000fe20008000000 */
[C---:B----4-:R-:W-:Y:S01]  /*1430*/  SHF.L.U64.HI R92, R8.reuse, 0x3, R9 ;  /* 0x00000003085c7819 */ /* 0x050fe20000010209 */
[----:B--2---:R-:W-:Y:S01]  /*1440*/  IMAD.SHL.U32 R91, R8, 0x8, RZ ;  /* 0x00000008085b7824 */ /* 0x004fe200078e00ff */
[----:B------:R-:W-:Y:S01]  /*1450*/  SHF.R.U32.HI R96, RZ, 0x7, R96 ;  /* 0x00000007ff607819 */ /* 0x000fe20000011660 */
[----:B------:R-:W-:Y:S01]  /*1460*/  IMAD.MOV.U32 R89, RZ, RZ, RZ ;  /* 0x000000ffff597224 */ /* 0x000fe200078e00ff */
[----:B------:R-:W-:Y:S01]  /*1470*/  LOP3.LUT R98, RZ, R0, RZ, 0x33, !PT ;  /* 0x00000000ff627212 */ /* 0x000fe200078e33ff */
[----:B------:R-:W-:Y:S01]  /*1480*/  UIADD3 UR44, UR43, -UR44, URZ ;  /* 0x8000002c2b2c7290 */ /* 0x000fe2000fffe03f */
[----:B------:R-:W-:Y:S01]  /*1490*/  UMOV UR40, URZ ;  /* 0x0000003f00287c82 */ /* 0x000fe20008000000 */
[----:B0-----:R-:W-:Y:S01]  /*14a0*/  VIADD R97, R97, 0xffffffff ;  /* 0xffffffff61617836 */ /* 0x001fe20000000000 */
[----:B------:R-:W-:-:S09]  /*14b0*/  UMOV UR42, URZ ;  /* 0x0000003f002a7c82 */ /* 0x000fd20008000000 */
.L_x_162:
[----:B0-----:R-:W0:Y:S01]  /*14c0*/  SHFL.IDX PT, R0, R96, RZ, 0x1f ;  /* 0x00001fff60007589 */ /* 0x001e2200000e0000 */
[----:B-1----:R-:W1:Y:S01]  /*14d0*/  S2UR UR7, SR_CgaCtaId ;  /* 0x00000000000779c3 */ /* 0x002e620000008800 */
[----:B------:R-:W-:Y:S01]  /*14e0*/  UMOV UR6, 0x400 ;  /* 0x0000040000067882 */ /* 0x000fe20000000000 */
[----:B0-----:R-:W-:Y:S01]  /*14f0*/  R2UR UR4, R0 ;  /* 0x00000000000472ca */ /* 0x001fe200000e0000 */
[----:B-1----:R-:W-:-:S12]  /*1500*/  ULEA UR6, UR7, UR6, 0x18 ;  /* 0x0000000607067291 */ /* 0x002fd8000f8ec03f */
[----:B------:R-:W-:-:S04]  /*1510*/  ULEA.HI UR5, UR4, UR4, URZ, 0x1 ;  /* 0x0000000404057291 */ /* 0x000fc8000f8f083f */
[----:B------:R-:W-:-:S04]  /*1520*/  ULOP3.LUT UR5, UR5, 0x7fffe, URZ, 0xc0, !UPT ;  /* 0x0007fffe05057892 */ /* 0x000fc8000f8ec03f */
[----:B------:R-:W-:-:S03]  /*1530*/  UIADD3 UR5, UR4, -UR5, URZ ;  /* 0x8000000504057290 */ /* 0x000fc6000fffe03f */
[----:B------:R-:W-:Y:S01]  /*1540*/  ULDC UR4, c[0x0][0x28c] ;  /* 0x0000a30000047ab9 */ /* 0x000fe20000000800 */
[----:B------:R-:W-:Y:S01]  /*1550*/  ULEA UR5, UR5, UR6, 0xd ;  /* 0x0000000605057291 */ /* 0x000fe2000f8e683f */
[----:B------:R-:W-:-:S03]  /*1560*/  ISETP.LT.AND P0, PT, RZ, UR4, PT ;  /* 0x00000004ff007c0c */ /* 0x000fc6000bf01270 */
[----:B------:R-:W-:-:S04]  /*1570*/  UIADD3 UR5, UR5, 0x180, URZ ;  /* 0x0000018005057890 */ /* 0x000fc8000fffe03f */
[----:B------:R-:W-:-:S04]  /*1580*/  USHF.R.U32.HI UR5, URZ, 0x4, UR5 ;  /* 0x000000043f057899 */ /* 0x000fc80008011605 */
[----:B------:R-:W-:Y:S02]  /*1590*/  ULOP3.LUT UR45, UR5, 0x3fff, URZ, 0xc0, !UPT ;  /* 0x00003fff052d7892 */ /* 0x000fe4000f8ec03f */
[----:B--2345:R-:W-:Y:S10]  /*15a0*/  @P0 BRA `(.L_x_17) ;  /* 0x0000000000400947 */ /* 0x03cff40003800000 */
[----:B------:R-:W-:Y:S01]  /*15b0*/  MOV R0, 0x0 ;  /* 0x0000000000007802 */ /* 0x000fe20000000f00 */
[----:B------:R-:W-:Y:S01]  /*15c0*/  ULDC.64 UR4, c[0x4][0x68] ;  /* 0x01001a0000047ab9 */ /* 0x000fe20000000a00 */
[----:B------:R-:W-:Y:S01]  /*15d0*/  ULDC.64 UR6, c[0x4][0x8] ;  /* 0x0100020000067ab9 */ /* 0x000fe20000000a00 */
[----:B------:R-:W-:Y:S01]  /*15e0*/  IMAD.U32 R4, RZ, RZ, UR4 ;  /* 0x00000004ff047e24 */ /* 0x000fe2000f8e00ff */
[----:B------:R0:W1:Y:S01]  /*15f0*/  LDC.64 R14, c[0x4][R0] ;  /* 0x01000000000e7b82 */ /* 0x0000620000000a00 */
[----:B------:R-:W-:Y:S01]  /*1600*/  IMAD.U32 R5, RZ, RZ, UR5 ;  /* 0x00000005ff057e24 */ /* 0x000fe2000f8e00ff */
[----:B------:R-:W-:Y:S01]  /*1610*/  ULDC.64 UR4, c[0x4][0x70] ;  /* 0x01001c0000047ab9 */ /* 0x000fe20000000a00 */
[----:B------:R-:W-:Y:S02]  /*1620*/  IMAD.U32 R10, RZ, RZ, UR6 ;  /* 0x00000006ff0a7e24 */ /* 0x000fe4000f8e00ff */
[----:B------:R-:W-:Y:S02]  /*1630*/  IMAD.U32 R6, RZ, RZ, UR4 ;  /* 0x00000004ff067e24 */ /* 0x000fe4000f8e00ff */
[----:B------:R-:W-:-:S02]  /*1640*/  IMAD.U32 R7, RZ, RZ, UR5 ;  /* 0x00000005ff077e24 */ /* 0x000fc4000f8e00ff */
[----:B------:R-:W-:Y:S02]  /*1650*/  IMAD.U32 R11, RZ, RZ, UR7 ;  /* 0x00000007ff0b7e24 */ /* 0x000fe4000f8e00ff */
[----:B------:R-:W-:Y:S02]  /*1660*/  IMAD.MOV.U32 R8, RZ, RZ, 0x1e1 ;  /* 0x000001e1ff087424 */ /* 0x000fe400078e00ff */
[----:B------:R-:W-:Y:S02]  /*1670*/  IMAD.MOV.U32 R12, RZ, RZ, 0x1 ;  /* 0x00000001ff0c7424 */ /* 0x000fe400078e00ff */
[----:B0-----:R-:W-:-:S07]  /*1680*/  IMAD.MOV.U32 R13, RZ, RZ, RZ ;  /* 0x000000ffff0d7224 */ /* 0x001fce00078e00ff */
[----:B------:R-:W-:-:S07]  /*1690*/  LEPC R20, `(.L_x_17) ;  /* 0x000000001014794e */ /* 0x000fce0000000000 */
[----:B-1---5:R-:W-:Y:S05]  /*16a0*/  CALL.ABS.NOINC R14 ;  /* 0x000000000e007343 */ /* 0x022fea0003c00000 */
.L_x_17:
[----:B------:R-:W-:-:S13]  /*16b0*/  ISETP.NE.AND P0, PT, R102, 0x3, PT ;  /* 0x000000036600780c */ /* 0x000fda0003f05270 */
[----:B------:R-:W-:Y:S05]  /*16c0*/  @!P0 BRA `(.L_x_18) ;  /* 0x0000000000048947 */ /* 0x000fea0003800000 */
[----:B------:R-:W-:Y:S01]  /*16d0*/  BPT.TRAP 0x1 ;  /* 0x000000040000795c */ /* 0x000fe20000300000 */
.L_x_18:
[----:B------:R-:W0:Y:S01]  /*16e0*/  S2UR UR5, SR_CgaCtaId ;  /* 0x00000000000579c3 */ /* 0x000e220000008800 */
[----:B------:R-:W-:Y:S01]  /*16f0*/  UMOV UR4, 0x400 ;  /* 0x0000040000047882 */ /* 0x000fe20000000000 */
[----:B------:R-:W-:Y:S02]  /*1700*/  IMAD.U32 R0, RZ, RZ, UR40 ;  /* 0x00000028ff007e24 */ /* 0x000fe4000f8e00ff */
[----:B------:R-:W-:-:S03]  /*1710*/  IMAD.U32 R3, RZ, RZ, UR42 ;  /* 0x0000002aff037e24 */ /* 0x000fc6000f8e00ff */
[----:B------:R-:W-:Y:S01]  /*1720*/  SHF.L.U32 R0, R0, 0x1f, RZ ;  /* 0x0000001f00007819 */ /* 0x000fe200000006ff */
[----:B0-----:R-:W-:-:S06]  /*1730*/  ULEA UR4, UR5, UR4, 0x18 ;  /* 0x0000000405047291 */ /* 0x001fcc000f8ec03f */
[----:B------:R-:W-:-:S04]  /*1740*/  IMAD.U32 R6, RZ, RZ, UR4 ;  /* 0x00000004ff067e24 */ /* 0x000fc8000f8e00ff */
[----:B------:R-:W-:-:S04]  /*1750*/  IMAD R3, R3, 0x8, R6 ;  /* 0x0000000803037824 */ /* 0x000fc800078e0206 */
[----:B------:R0:W1:Y:S01]  /*1760*/  SYNCS.PHASECHK.TRANS64.TRYWAIT P1, [R3+URZ], R0 ;  /* 0x00000000030075a7 */ /* 0x000062000802017f */
[----:B------:R-:W-:Y:S05]  /*1770*/  @!P0 BRA `(.L_x_19) ;  /* 0x0000000000048947 */ /* 0x000fea0003800000 */
[----:B------:R-:W-:Y:S01]  /*1780*/  BPT.TRAP 0x1 ;  /* 0x000000040000795c */ /* 0x000fe20000300000 */
.L_x_19:
[----:B------:R-:W-:-:S05]  /*1790*/  IMAD.U32 R4, RZ, RZ, UR44 ;  /* 0x0000002cff047e24 */ /* 0x000fca000f8e00ff */
[----:B------:R-:W-:Y:S01]  /*17a0*/  ISETP.GE.AND P2, PT, R4, 0x1, PT ;  /* 0x000000010400780c */ /* 0x000fe20003f46270 */
[----:B-1----:R-:W-:-:S12]  /*17b0*/  @P1 BRA `(.L_x_20) ;  /* 0x0000000000081947 */ /* 0x002fd80003800000 */
[----:B------:R-:W1:Y:S02]  /*17c0*/  SYNCS.PHASECHK.TRANS64.TRYWAIT P1, [R3+URZ], R0 ;  /* 0x00000000030075a7 */ /* 0x000e64000802017f */
[----:B-1----:R-:W-:Y:S05]  /*17d0*/  @!P1 BRA `(.L_x_21) ;  /* 0x0000006800409947 */ /* 0x002fea0003800000 */
.L_x_20:
[----:B------:R-:W-:Y:S05]  /*17e0*/  WARPSYNC.ALL ;  /* 0x0000000000007948 */ /* 0x000fea0003800000 */
[----:B------:R-:W-:Y:S01]  /*17f0*/  R2UR UR4, R6 ;  /* 0x00000000060472ca */ /* 0x000fe200000e0000 */
[----:B------:R-:W-:Y:S01]  /*1800*/  ULEA UR5, UR42, UR45, 0xa ;  /* 0x0000002d2a057291 */ /* 0x000fe2000f8e503f */
[----:B------:R-:W-:Y:S01]  /*1810*/  WARPGROUP.ARRIVE ;  /* 0x00000000000079c5 */ /* 0x000fe20000000000 */
[----:B------:R-:W-:Y:S01]  /*1820*/  UMOV UR9, 0x40000040 ;  /* 0x4000004000097882 */ /* 0x000fe20000000000 */
[----:B------:R-:W-:-:S04]  /*1830*/  UMOV UR11, 0x40000040 ;  /* 0x40000040000b7882 */ /* 0x000fc80000000000 */
[----:B------:R-:W-:-:S05]  /*1840*/  UMOV UR8, UR5 ;  /* 0x0000000500087c82 */ /* 0x000fca0008000000 */
[----:B------:R-:W-:-:S04]  /*1850*/  UIADD3 UR4, UR4, 0x18180, URZ ;  /* 0x0001818004047890 */ /* 0x000fc8000fffe03f */
[----:B------:R-:W-:-:S04]  /*1860*/  USHF.R.U32.HI UR4, URZ, 0x4, UR4 ;  /* 0x000000043f047899 */ /* 0x000fc80008011604 */
[----:B------:R-:W-:-:S04]  /*1870*/  ULOP3.LUT UR4, UR4, 0x3fff, URZ, 0xc0, !UPT ;  /* 0x00003fff04047892 */ /* 0x000fc8000f8ec03f */
[----:B------:R-:W-:-:S04]  /*1880*/  ULOP3.LUT UR4, UR4, 0x2000000, URZ, 0xfc, !UPT ;  /* 0x0200000004047892 */ /* 0x000fc8000f8efc3f */
[----:B------:R-:W-:-:S07]  /*1890*/  ULEA UR6, UR42, UR4, 0xa ;  /* 0x000000042a067291 */ /* 0x000fce000f8e503f */
[----:B------:R-:W-:Y:S02]  /*18a0*/  UMOV UR10, UR6 ;  /* 0x00000006000a7c82 */ /* 0x000fe40008000000 */
[----:B------:R-:W-:Y:S01]  /*18b0*/  HGMMA.64x128x16.F32 R24, gdesc[UR8].tnspA.tnspB, RZ, !UPT, gsb0 ;  /* 0x61e00000081879f0 */ /* 0x000fe2000c0008ff */
[----:B------:R-:W-:Y:S02]  /*18c0*/  UIADD3 UR8, UR5, 0x80, URZ ;  /* 0x0000008005087890 */ /* 0x000fe4000fffe03f */
[----:B------:R-:W-:Y:S01]  /*18d0*/  UIADD3 UR10, UR6, 0x80, URZ ;  /* 0x00000080060a7890 */ /* 0x000fe2000fffe03f */
[----:B------:R-:W-:Y:S01]  /*18e0*/  UMOV UR9, 0x40000040 ;  /* 0x4000004000097882 */ /* 0x000fe20000000000 */
[----:B------:R-:W-:Y:S01]  /*18f0*/  UMOV UR11, 0x40000040 ;  /* 0x40000040000b7882 */ /* 0x000fe20000000000 */
[----:B------:R-:W-:Y:S02]  /*1900*/  WARPGROUP.DEPBAR.LE gsb0, 0x0 ;  /* 0x00008000000079c5 */ /* 0x000fe40000010000 */
[----:B------:R-:W-:-:S06]  /*1910*/  WARPGROUP.ARRIVE ;  /* 0x00000000000079c5 */ /* 0x000fcc0000000000 */
[----:B------:R-:W-:Y:S01]  /*1920*/  HGMMA.64x128x16.F32 R24, gdesc[UR8].tnspA.tnspB, R24, gsb0 ;  /* 0x61e00000081879f0 */ /* 0x000fe20008000818 */
        /* <DEDUP_REMOVED lines=13> */
[----:B------:R-:W-:Y:S03]  /*1a00*/  HGMMA.64x128x16.F32 R24, gdesc[UR8].tnspA.tnspB, R24, gsb0 ;  /* 0x61e00000081879f0 */ /* 0x000fe60008000818 */
[----:B------:R-:W-:Y:S02]  /*1a10*/  WARPGROUP.DEPBAR.LE gsb0, 0x0 ;  /* 0x00008000000079c5 */ /* 0x000fe40000010000 */
[----:B------:R-:W-:Y:S05]  /*1a20*/  @!P2 BRA `(.L_x_22) ;  /* 0x000000040028a947 */ /* 0x000fea0003800000 */
[----:B------:R-:W-:Y:S01]  /*1a30*/  UIADD3 UR5, UR42, 0x1, URZ ;  /* 0x000000012a057890 */ /* 0x000fe2000fffe03f */
[----:B01----:R-:W-:Y:S02]  /*1a40*/  IMAD.U32 R0, RZ, RZ, UR44 ;  /* 0x0000002cff007e24 */ /* 0x003fe4000f8e00ff */
[----:B------:R-:W-:Y:S01]  /*1a50*/  IMAD.U32 R3, RZ, RZ, UR42 ;  /* 0x0000002aff037e24 */ /* 0x000fe2000f8e00ff */
[----:B------:R-:W-:-:S04]  /*1a60*/  UISETP.NE.AND UP0, UPT, UR5, 0x6, UPT ;  /* 0x000000060500788c */ /* 0x000fc8000bf05270 */
[----:B------:R-:W-:Y:S02]  /*1a70*/  USEL UR6, URZ, 0x1, UP0 ;  /* 0x000000013f067887 */ /* 0x000fe40008000000 */
[----:B------:R-:W-:Y:S02]  /*1a80*/  USEL UR5, UR5, URZ, UP0 ;  /* 0x0000003f05057287 */ /* 0x000fe40008000000 */
[----:B------:R-:W-:-:S06]  /*1a90*/  ULOP3.LUT UR6, UR40, UR6, URZ, 0x3c, !UPT ;  /* 0x0000000628067292 */ /* 0x000fcc000f8e3c3f */
[----:B------:R-:W-:-:S07]  /*1aa0*/  IMAD.U32 R7, RZ, RZ, UR6 ;  /* 0x00000006ff077e24 */ /* 0x000fce000f8e00ff */
.L_x_29:
[----:B------:R-:W-:Y:S05]  /*1ab0*/  @!P0 BRA `(.L_x_23) ;  /* 0x0000000000048947 */ /* 0x000fea0003800000 */
[----:B------:R-:W-:Y:S01]  /*1ac0*/  BPT.TRAP 0x1 ;  /* 0x000000040000795c */ /* 0x000fe20000300000 */
.L_x_23:
[----:B------:R-:W0:Y:S01]  /*1ad0*/  S2UR UR7, SR_CgaCtaId ;  /* 0x00000000000779c3 */ /* 0x000e220000008800 */
[----:B------:R-:W-:Y:S01]  /*1ae0*/  UMOV UR6, 0x400 ;  /* 0x0000040000067882 */ /* 0x000fe20000000000 */
[----:B------:R-:W-:Y:S01]  /*1af0*/  IMAD.U32 R5, RZ, RZ, UR5 ;  /* 0x00000005ff057e24 */ /* 0x000fe2000f8e00ff */
[----:B------:R-:W-:Y:S01]  /*1b00*/  SHF.L.U32 R4, R7, 0x1f, RZ ;  /* 0x0000001f07047819 */ /* 0x000fe200000006ff */
[----:B0-----:R-:W-:-:S06]  /*1b10*/  ULEA UR6, UR7, UR6, 0x18 ;  /* 0x0000000607067291 */ /* 0x001fcc000f8ec03f */
[----:B------:R-:W-:-:S04]  /*1b20*/  IMAD.U32 R6, RZ, RZ, UR6 ;  /* 0x00000006ff067e24 */ /* 0x000fc8000f8e00ff */
[----:B------:R-:W-:-:S04]  /*1b30*/  IMAD R5, R5, 0x8, R6 ;  /* 0x0000000805057824 */ /* 0x000fc800078e0206 */
[----:B------:R0:W1:Y:S01]  /*1b40*/  SYNCS.PHASECHK.TRANS64.TRYWAIT P1, [R5+URZ], R4 ;  /* 0x00000004050075a7 */ /* 0x000062000802017f */
[----:B------:R-:W-:Y:S05]  /*1b50*/  @!P0 BRA `(.L_x_24) ;  /* 0x0000000000048947 */ /* 0x000fea0003800000 */
[----:B------:R-:W-:Y:S01]  /*1b60*/  BPT.TRAP 0x1 ;  /* 0x000000040000795c */ /* 0x000fe20000300000 */
.L_x_24:
[----:B-1----:R-:W-:Y:S05]  /*1b70*/  @P1 BRA `(.L_x_25) ;  /* 0x0000000000081947 */ /* 0x002fea0003800000 */
[----:B------:R-:W1:Y:S02]  /*1b80*/  SYNCS.PHASECHK.TRANS64.TRYWAIT P1, [R5+URZ], R4 ;  /* 0x00000004050075a7 */ /* 0x000e64000802017f */
[----:B-1----:R-:W-:Y:S05]  /*1b90*/  @!P1 BRA `(.L_x_26) ;  /* 0x0000006400649947 */ /* 0x002fea0003800000 */
.L_x_25:
[----:B------:R-:W-:Y:S01]  /*1ba0*/  ULEA UR6, UR5, UR45, 0xa ;  /* 0x0000002d05067291 */ /* 0x000fe2000f8e503f */
[----:B------:R-:W-:Y:S01]  /*1bb0*/  WARPGROUP.ARRIVE ;  /* 0x00000000000079c5 */ /* 0x000fe20000000000 */
[----:B------:R-:W-:Y:S01]  /*1bc0*/  ULEA UR7, UR5, UR4, 0xa ;  /* 0x0000000405077291 */ /* 0x000fe2000f8e503f */
[----:B------:R-:W-:Y:S01]  /*1bd0*/  UMOV UR9, 0x40000040 ;  /* 0x4000004000097882 */ /* 0x000fe20000000000 */
[----:B------:R-:W-:-:S03]  /*1be0*/  UMOV UR11, 0x40000040 ;  /* 0x40000040000b7882 */ /* 0x000fc60000000000 */
[----:B------:R-:W-:Y:S02]  /*1bf0*/  UMOV UR8, UR6 ;  /* 0x0000000600087c82 */ /* 0x000fe40008000000 */
[----:B------:R-:W-:Y:S02]  /*1c00*/  UMOV UR10, UR7 ;  /* 0x00000007000a7c82 */ /* 0x000fe40008000000 */
[----:B------:R-:W-:Y:S01]  /*1c10*/  HGMMA.64x128x16.F32 R24, gdesc[UR8].tnspA.tnspB, R24, gsb0 ;  /* 0x61e00000081879f0 */ /* 0x000fe20008000818 */
[----:B------:R-:W-:Y:S02]  /*1c20*/  UIADD3 UR8, UR6, 0x80, URZ ;  /* 0x0000008006087890 */ /* 0x000fe4000fffe03f */
[----:B------:R-:W-:Y:S01]  /*1c30*/  UIADD3 UR10, UR7, 0x80, URZ ;  /* 0x00000080070a7890 */ /* 0x000fe2000fffe03f */
[----:B------:R-:W-:Y:S01]  /*1c40*/  UMOV UR9, 0x40000040 ;  /* 0x4000004000097882 */ /* 0x000fe20000000000 */
[----:B------:R-:W-:Y:S01]  /*1c50*/  UMOV UR11, 0x40000040 ;  /* 0x40000040000b7882 */ /* 0x000fe20000000000 */
[----:B------:R-:W-:-:S02]  /*1c60*/  WARPGROUP.DEPBAR.LE gsb0, 0x0 ;  /* 0x00008000000079c5 */ /* 0x000fc40000010000 */
        /* <DEDUP_REMOVED lines=18> */
[----:B------:R-:W-:Y:S01]  /*1d90*/  BPT.TRAP 0x1 ;  /* 0x000000040000795c */ /* 0x000fe20000300000 */
.L_x_27:
[----:B------:R-:W-:-:S13]  /*1da0*/  ISETP.NE.AND P1, PT, R22, RZ, PT ;  /* 0x000000ff1600720c */ /* 0x000fda0003f25270 */
[----:B01----:R-:W-:-:S04]  /*1db0*/  @P1 IMAD R4, R3, 0x8, R6 ;  /* 0x0000000803041824 */ /* 0x003fc800078e0206 */
[----:B------:R-:W-:-:S05]  /*1dc0*/  @P1 VIADD R4, R4, 0x30 ;  /* 0x0000003004041836 */ /* 0x000fca0000000000 */
[----:B------:R-:W-:-:S04]  /*1dd0*/  @P1 PRMT R4, R19, 0x654, R4 ;  /* 0x0000065413041816 */ /* 0x000fc80000000004 */
[----:B------:R0:W-:Y:S01]  /*1de0*/  @P1 SYNCS.ARRIVE.TRANS64.RED.A1T0 RZ, [R4+URZ], RZ ;  /* 0x000000ff04ff19a7 */ /* 0x0001e2000810043f */
[----:B------:R-:W-:-:S13]  /*1df0*/  ISETP.GT.U32.AND P1, PT, R18, 0x1, PT ;  /* 0x000000011200780c */ /* 0x000fda0003f24070 */
[----:B0-----:R-:W-:Y:S05]  /*1e00*/  @P1 BRA `(.L_x_28) ;  /* 0x0000000000041947 */ /* 0x001fea0003800000 */
[----:B------:R-:W-:Y:S01]  /*1e10*/  BPT.TRAP 0x1 ;  /* 0x000000040000795c */ /* 0x000fe20000300000 */
.L_x_28:
[----:B------:R-:W-:Y:S01]  /*1e20*/  UIADD3 UR5, UR5, 0x1, URZ ;  /* 0x0000000105057890 */ /* 0x000fe2000fffe03f */
[C---:B------:R-:W-:Y:S01]  /*1e30*/  ISETP.GT.AND P2, PT, R0.reuse, 0x1, PT ;  /* 0x000000010000780c */ /* 0x040fe20003f44270 */
[----:B------:R-:W-:Y:S02]  /*1e40*/  VIADD R3, R3, 0x1 ;  /* 0x0000000103037836 */ /* 0x000fe40000000000 */
[----:B------:R-:W-:Y:S01]  /*1e50*/  UISETP.NE.AND UP0, UPT, UR5, 0x6, UPT ;  /* 0x000000060500788c */ /* 0x000fe2000bf05270 */
[----:B------:R-:W-:Y:S02]  /*1e60*/  VIADD R0, R0, 0xffffffff ;  /* 0xffffffff00007836 */ /* 0x000fe40000000000 */
[C---:B------:R-:W-:Y:S01]  /*1e70*/  ISETP.NE.AND P1, PT, R3.reuse, 0x6, PT ;  /* 0x000000060300780c */ /* 0x040fe20003f25270 */
[----:B------:R-:W-:Y:S02]  /*1e80*/  USEL UR6, URZ, 0x1, UP0 ;  /* 0x000000013f067887 */ /* 0x000fe40008000000 */
[----:B------:R-:W-:Y:S01]  /*1e90*/  USEL UR5, UR5, URZ, UP0 ;  /* 0x0000003f05057287 */ /* 0x000fe20008000000 */
[----:B------:R-:W-:-:S03]  /*1ea0*/  SEL R3, R3, RZ, P1 ;  /* 0x000000ff03037207 */ /* 0x000fc60000800000 */
[----:B------:R-:W-:Y:S01]  /*1eb0*/  LOP3.LUT R7, R7, UR6, RZ, 0x3c, !PT ;  /* 0x0000000607077c12 */ /* 0x000fe2000f8e3cff */
[----:B------:R-:W-:Y:S07]  /*1ec0*/  @P2 BRA `(.L_x_29) ;  /* 0xfffffff800f82947 */ /* 0x000fee000383ffff */
.L_x_22:
[----:B01----:R-:W0:Y:S02]  /*1ed0*/  LDC R0, c[0x0][0x28c] ;  /* 0x0000a300ff007b82 */ /* 0x003e240000000800 */
[----:B0-----:R-:W-:-:S13]  /*1ee0*/  ISETP.GE.AND P1, PT, R0, 0x1, PT ;  /* 0x000000010000780c */ /* 0x001fda0003f26270 */
[----:B------:R-:W-:Y:S05]  /*1ef0*/  @!P1 BRA `(.L_x_30) ;  /* 0x0000000000449947 */ /* 0x000fea0003800000 */
[----:B------:R-:W-:Y:S05]  /*1f00*/  @!P0 BRA `(.L_x_31) ;  /* 0x0000000000048947 */ /* 0x000fea0003800000 */
[----:B------:R-:W-:Y:S01]  /*1f10*/  BPT.TRAP 0x1 ;  /* 0x000000040000795c */ /* 0x000fe20000300000 */
.L_x_31:
[----:B------:R-:W-:-:S13]  /*1f20*/  ISETP.NE.AND P0, PT, R22, RZ, PT ;  /* 0x000000ff1600720c */ /* 0x000fda0003f05270 */
[----:B------:R-:W-:-:S05]  /*1f30*/  VOTEU.ANY UP0, P0 ;  /* 0x00000000003f7886 */ /* 0x000fca0000000100 */
[----:B------:R-:W-:-:S06]  /*1f40*/  @UP0 UIADD3 UR4, UR44, UR42, URZ ;  /* 0x0000002a2c040290 */ /* 0x000fcc000fffe03f */
[----:B------:R-:W-:Y:S02]  /*1f50*/  IMAD.U32 R4, RZ, RZ, UR4 ;  /* 0x00000004ff047e24 */ /* 0x000fe4000f8e00ff */
[----:B------:R-:W-:Y:S02]  /*1f60*/  IMAD.U32 R3, RZ, RZ, UR4 ;  /* 0x00000004ff037e24 */ /* 0x000fe4000f8e00ff */
[----:B------:R-:W-:-:S05]  /*1f70*/  @P0 IMAD.WIDE.U32 R4, R4, -0x55555555, RZ ;  /* 0xaaaaaaab04040825 */ /* 0x000fca00078e00ff */
[----:B------:R-:W-:-:S05]  /*1f80*/  @P0 SHF.R.U32.HI R0, RZ, 0x2, R5 ;  /* 0x00000002ff000819 */ /* 0x000fca0000011605 */
[----:B------:R-:W-:-:S04]  /*1f90*/  @P0 IMAD R0, R0, -0x6, R3 ;  /* 0xfffffffa00000824 */ /* 0x000fc800078e0203 */
[----:B------:R-:W-:-:S04]  /*1fa0*/  @P0 IMAD R0, R0, 0x8, R6 ;  /* 0x0000000800000824 */ /* 0x000fc800078e0206 */
[----:B------:R-:W-:-:S05]  /*1fb0*/  @P0 VIADD R0, R0, 0x30 ;  /* 0x0000003000000836 */ /* 0x000fca0000000000 */
[----:B------:R-:W-:-:S04]  /*1fc0*/  @P0 PRMT R0, R19, 0x654, R0 ;  /* 0x0000065413000816 */ /* 0x000fc80000000000 */
[----:B------:R0:W-:Y:S01]  /*1fd0*/  @P0 SYNCS.ARRIVE.TRANS64.RED.A1T0 RZ, [R0+URZ], RZ ;  /* 0x000000ff00ff09a7 */ /* 0x0001e2000810043f */
[----:B------:R-:W-:-:S13]  /*1fe0*/  ISETP.GT.U32.AND P0, PT, R18, 0x1, PT ;  /* 0x000000011200780c */ /* 0x000fda0003f04070 */
[----:B0-----:R-:W-:Y:S05]  /*1ff0*/  @P0 BRA `(.L_x_30) ;  /* 0x0000000000040947 */ /* 0x001fea0003800000 */
[----:B------:R-:W-:Y:S01]  /*2000*/  BPT.TRAP 0x1 ;  /* 0x000000040000795c */ /* 0x000fe20000300000 */
.L_x_30:
[----:B------:R-:W-:Y:S01]  /*2010*/  IMAD.SHL.U32 R100, R100, 0x80, RZ ;  /* 0x0000008064647824 */ /* 0x000fe200078e00ff */
[----:B------:R-:W-:Y:S01]  /*2020*/  UIADD3 UR42, UR43, UR42, URZ ;  /* 0x0000002a2b2a7290 */ /* 0x000fe2000fffe03f */
[----:B------:R-:W-:Y:S01]  /*2030*/  SHF.R.S32.HI R11, RZ, 0x1f, R101 ;  /* 0x0000001fff0b7819 */ /* 0x000fe20000011465 */
[----:B------:R-:W-:Y:S01]  /*2040*/  UISETP.GE.U32.AND UP1, UPT, UR43, 0x6, UPT ;  /* 0x000000062b00788c */ /* 0x000fe2000bf26070 */
[----:B------:R-:W-:Y:S01]  /*2050*/  IMAD.SHL.U32 R6, R103, 0x80, RZ ;  /* 0x0000008067067824 */ /* 0x000fe200078e00ff */
[----:B------:R-:W-:Y:S01]  /*2060*/  ULDC UR7, c[0x0][0x288] ;  /* 0x0000a20000077ab9 */ /* 0x000fe20000000800 */
[C---:B------:R-:W-:Y:S01]  /*2070*/  LOP3.LUT R8, R100.reuse, 0x6, R95, 0xf8, !PT ;  /* 0x0000000664087812 */ /* 0x040fe200078ef85f */
[----:B------:R-:W-:Y:S01]  /*2080*/  UISETP.GT.U32.AND UP0, UPT, UR42, 0x5, UPT ;  /* 0x000000052a00788c */ /* 0x000fe2000bf04070 */
[----:B------:R-:W-:Y:S01]  /*2090*/  ISETP.GE.AND P0, PT, R100, UR7, PT ;  /* 0x0000000764007c0c */ /* 0x000fe2000bf06270 */
[----:B------:R-:W-:Y:S01]  /*20a0*/  ULDC.64 UR4, c[0x0][0x5d0] ;  /* 0x0001740000047ab9 */ /* 0x000fe20000000a00 */
[--C-:B------:R-:W-:Y:S01]  /*20b0*/  SHF.R.S32.HI R9, RZ, 0x1f, R8.reuse ;  /* 0x0000001fff097819 */ /* 0x100fe20000011408 */
[----:B------:R-:W-:Y:S01]  /*20c0*/  ULDC UR10, c[0x0][0x284] ;  /* 0x0000a100000a7ab9 */ /* 0x000fe20000000800 */
[----:B------:R-:W-:Y:S01]  /*20d0*/  IMAD R0, R11, UR4, RZ ;  /* 0x000000040b007c24 */ /* 0x000fe2000f8e02ff */
[----:B------:R-:W-:Y:S01]  /*20e0*/  UISETP.LT.U32.AND UP0, UPT, UR43, 0x6, UP0 ;  /* 0x000000062b00788c */ /* 0x000fe20008701070 */
[----:B------:R-:W-:Y:S01]  /*20f0*/  ISETP.GE.OR P0, PT, R6, UR10, P0 ;  /* 0x0000000a06007c0c */ /* 0x000fe20008706670 */
[----:B------:R-:W-:Y:S01]  /*2100*/  IMAD.WIDE.U32 R4, R101, UR4, R8 ;  /* 0x0000000465047c25 */ /* 0x000fe2000f8e0008 */
[----:B------:R-:W-:Y:S01]  /*2110*/  ULDC.64 UR8, c[0x0][0x5c8] ;  /* 0x0001720000087ab9 */ /* 0x000fe20000000a00 */
[----:B------:R-:W-:-:S02]  /*2120*/  USEL UR6, URZ, 0x1, !UP0 ;  /* 0x000000013f067887 */ /* 0x000fc4000c000000 */
[----:B------:R-:W-:Y:S01]  /*2130*/  IMAD R3, R101, UR5, R0 ;  /* 0x0000000565037c24 */ /* 0x000fe2000f8e0200 */
[----:B------:R-:W-:Y:S01]  /*2140*/  @UP1 UIMAD.WIDE.U32 UR4, UR42, -0x55555555, URZ ;  /* 0xaaaaaaab2a0418a5 */ /* 0x000fe2000f8e003f */
[----:B------:R-:W-:Y:S01]  /*2150*/  IMAD.WIDE R104, R103, 0x80, R88 ;  /* 0x0000008067687825 */ /* 0x000fe200078e0258 */
[----:B------:R-:W-:Y:S02]  /*2160*/  ULOP3.LUT UR40, UR40, UR6, URZ, 0x3c, !UPT ;  /* 0x0000000628287292 */ /* 0x000fe4000f8e3c3f */
[----:B------:R-:W-:Y:S01]  /*2170*/  @UP1 USHF.R.U32.HI UR4, URZ, 0x2, UR5 ;  /* 0x000000023f041899 */ /* 0x000fe20008011605 */
[----:B------:R-:W-:Y:S02]  /*2180*/  IMAD.IADD R5, R5, 0x1, R3 ;  /* 0x0000000105057824 */ /* 0x000fe400078e0203 */
[----:B------:R-:W-:Y:S01]  /*2190*/  IMAD R3, R105, UR8, RZ ;  /* 0x0000000869037c24 */ /* 0x000fe2000f8e02ff */
[----:B------:R-:W-:Y:S01]  /*21a0*/  @UP1 ULOP3.LUT UR40, UR40, 0x1, UR4, 0x78, !UPT ;  /* 0x0000000128281892 */ /* 0x000fe2000f8e7804 */
[----:B------:R-:W-:-:S04]  /*21b0*/  IMAD.WIDE.U32 R106, R104, UR8, R4 ;  /* 0x00000008686a7c25 */ /* 0x000fc8000f8e0004 */
[----:B------:R-:W-:Y:S02]  /*21c0*/  IMAD R7, R104, UR9, R3 ;  /* 0x0000000968077c24 */ /* 0x000fe4000f8e0203 */
[----:B------:R-:W-:Y:S01]  /*21d0*/  IMAD.MOV.U32 R0, RZ, RZ, -0x1 ;  /* 0xffffffffff007424 */ /* 0x000fe200078e00ff */
[----:B------:R-:W-:Y:S06]  /*21e0*/  @P0 BRA `(.L_x_32) ;  /* 0x00000040001c0947 */ /* 0x000fec0003800000 */
[----:B-----5:R-:W-:Y:S01]  /*21f0*/  FSETP.NEU.AND P0, PT, R90, RZ, PT ;  /* 0x000000ff5a00720b */ /* 0x020fe20003f0d000 */
[----:B------:R-:W-:Y:S01]  /*2200*/  IMAD.IADD R4, R94, 0x1, -R100 ;  /* 0x000000015e047824 */ /* 0x000fe200078e0a64 */
[----:B------:R-:W-:Y:S01]  /*2210*/  BSSY B0, `(.L_x_32) ;  /* 0x0000404000007945 */ /* 0x000fe20003800000 */
[----:B------:R-:W-:Y:S02]  /*2220*/  IMAD.IADD R3, R99, 0x1, -R6 ;  /* 0x0000000163037824 */ /* 0x000fe400078e0a06 */
[----:B------:R-:W-:Y:S01]  /*2230*/  IMAD.IADD R103, R107, 0x1, R7 ;  /* 0x000000016b677824 */ /* 0x000fe200078e0207 */
[----:B------:R-:W-:-:S04]  /*2240*/  ISETP.GT.AND P2, PT, R4, RZ, PT ;  /* 0x000000ff0400720c */ /* 0x000fc80003f44270 */
[----:B------:R-:W-:-:S03]  /*2250*/  ISETP.GT.AND P1, PT, R3, RZ, P2 ;  /* 0x000000ff0300720c */ /* 0x000fc60001724270 */
[----:B------:R-:W-:Y:S10]  /*2260*/  @!P0 BRA `(.L_x_33) ;  /* 0x0000002c00288947 */ /* 0x000ff40003800000 */
[----:B------:R-:W0:Y:S01]  /*2270*/  LDC.64 R110, c[0x0][0x5b8] ;  /* 0x00016e00ff6e7b82 */ /* 0x000e220000000a00 */
[----:B------:R-:W-:-:S07]  /*2280*/  ULDC.64 UR4, c[0x0][0x5c0] ;  /* 0x0001700000047ab9 */ /* 0x000fce0000000a00 */
[----:B------:R-:W1:Y:S08]  /*2290*/  LDC.64 R112, c[0x0][0x5b0] ;  /* 0x00016c00ff707b82 */ /* 0x000e700000000a00 */
[----:B------:R-:W2:Y:S01]  /*22a0*/  LDC.64 R114, c[0x0][0x5a8] ;  /* 0x00016a00ff727b82 */ /* 0x000ea20000000a00 */
[-C--:B0-----:R-:W-:Y:S02]  /*22b0*/  IMAD R6, R11, R110.reuse, RZ ;  /* 0x0000006e0b067224 */ /* 0x081fe400078e02ff */
[----:B------:R-:W-:-:S04]  /*22c0*/  IMAD.WIDE.U32 R108, R101, R110, R8 ;  /* 0x0000006e656c7225 */ /* 0x000fc800078e0008 */
[----:B------:R-:W-:Y:S02]  /*22d0*/  IMAD R107, R101, R111, R6 ;  /* 0x0000006f656b7224 */ /* 0x000fe400078e0206 */
[-C--:B-1----:R-:W-:Y:S02]  /*22e0*/  IMAD R5, R105, R112.reuse, RZ ;  /* 0x0000007069057224 */ /* 0x082fe400078e02ff */
[----:B------:R-:W-:Y:S02]  /*22f0*/  IMAD.IADD R13, R109, 0x1, R107 ;  /* 0x000000016d0d7824 */ /* 0x000fe400078e026b */
[----:B------:R-:W-:Y:S02]  /*2300*/  IMAD.MOV.U32 R12, RZ, RZ, R108 ;  /* 0x000000ffff0c7224 */ /* 0x000fe400078e006c */
[C---:B------:R-:W-:Y:S02]  /*2310*/  IMAD R111, R104.reuse, R113, R5 ;  /* 0x00000071686f7224 */ /* 0x040fe400078e0205 */
[----:B------:R-:W-:-:S04]  /*2320*/  IMAD.WIDE.U32 R6, R104, R112, R12 ;  /* 0x0000007068067225 */ /* 0x000fc800078e000c */
[----:B------:R-:W-:Y:S01]  /*2330*/  IMAD.IADD R5, R7, 0x1, R111 ;  /* 0x0000000107057824 */ /* 0x000fe200078e026f */
[----:B--2---:R-:W-:-:S04]  /*2340*/  LEA R14, P0, R6, R114, 0x1 ;  /* 0x00000072060e7211 */ /* 0x004fc800078008ff */
[----:B------:R-:W-:-:S05]  /*2350*/  LEA.HI.X R15, R6, R115, R5, 0x1, P0 ;  /* 0x00000073060f7211 */ /* 0x000fca00000f0c05 */
[----:B------:R0:W2:Y:S01]  /*2360*/  @P1 LDG.E.LTC128B.U16 R5, desc[UR36][R14.64] ;  /* 0x000000240e051981 */ /* 0x0000a2000c1e1520 */
[----:B------:R-:W-:Y:S01]  /*2370*/  LEA R10, P0, R106, UR4, 0x1 ;  /* 0x000000046a0a7c11 */ /* 0x000fe2000f8008ff */
[----:B------:R-:W-:Y:S01]  /*2380*/  IMAD.WIDE.U32 R6, R104, R112, R8 ;  /* 0x0000007068067225 */ /* 0x000fe200078e0008 */
[----:B------:R-:W-:Y:S03]  /*2390*/  BSSY B1, `(.L_x_34) ;  /* 0x0000012000017945 */ /* 0x000fe60003800000 */
[----:B------:R-:W-:Y:S02]  /*23a0*/  IMAD.IADD R7, R111, 0x1, R7 ;  /* 0x000000016f077824 */ /* 0x000fe400078e0207 */
[----:B------:R-:W-:Y:S01]  /*23b0*/  IMAD.WIDE.U32 R20, R101, R110, R6 ;  /* 0x0000006e65147225 */ /* 0x000fe200078e0006 */
[----:B0-----:R-:W-:-:S03]  /*23c0*/  SHF.L.U64.HI R15, R112, 0x3, R113 ;  /* 0x00000003700f7819 */ /* 0x001fc60000010271 */
[----:B------:R-:W-:Y:S01]  /*23d0*/  IMAD.IADD R7, R107, 0x1, R21 ;  /* 0x000000016b077824 */ /* 0x000fe200078e0215 */
[----:B------:R-:W-:Y:S01]  /*23e0*/  LEA R6, P4, R20, R114, 0x1 ;  /* 0x0000007214067211 */ /* 0x000fe200078808ff */
[----:B------:R-:W-:-:S03]  /*23f0*/  IMAD.SHL.U32 R14, R112, 0x8, RZ ;  /* 0x00000008700e7824 */ /* 0x000fc600078e00ff */
[----:B------:R-:W-:Y:S01]  /*2400*/  LEA.HI.X R7, R20, R115, R7, 0x1, P4 ;  /* 0x0000007314077211 */ /* 0x000fe200020f0c07 */
[----:B--2---:R-:W-:-:S05]  /*2410*/  HADD2.F32 R11, -RZ, R5.H0_H0 ;  /* 0x20000005ff0b7230 */ /* 0x004fca0000004100 */
[----:B------:R-:W-:-:S04]  /*2420*/  FMUL R11, R11, R90 ;  /* 0x0000005a0b0b7220 */ /* 0x000fc80000400000 */
[----:B------:R-:W-:Y:S01]  /*2430*/  FFMA R24, R24, R23, R11 ;  /* 0x0000001718187223 */ /* 0x000fe2000000000b */
[----:B------:R-:W-:Y:S02]  /*2440*/  LEA.HI.X R11, R106, UR5, R103, 0x1, P0 ;  /* 0x000000056a0b7c11 */ /* 0x000fe400080f0c67 */
[----:B------:R-:W-:Y:S02]  /*2450*/  ISETP.GT.AND P0, PT, R4, 0x1, PT ;  /* 0x000000010400780c */ /* 0x000fe40003f04270 */
[----:B------:R-:W-:Y:S02]  /*2460*/  F2FP.F16.F32.PACK_AB R24, RZ, R24 ;  /* 0x00000018ff18723e */ /* 0x000fe400000000ff */
[----:B------:R-:W-:-:S03]  /*2470*/  ISETP.GT.AND P3, PT, R3, RZ, P0 ;  /* 0x000000ff0300720c */ /* 0x000fc60000764270 */
[----:B------:R0:W-:Y:S10]  /*2480*/  @P1 STG.E.U16 desc[UR36][R10.64], R24 ;  /* 0x000000180a001986 */ /* 0x0001f4000c101524 */
[----:B------:R-:W-:Y:S05]  /*2490*/  @!P3 BRA `(.L_x_35) ;  /* 0x000000000004b947 */ /* 0x000fea0003800000 */
[----:B------:R1:W5:Y:S02]  /*24a0*/  LDG.E.LTC128B.U16 R5, desc[UR36][R6.64+0x2] ;  /* 0x0000022406057981 */ /* 0x000364000c1e1520 */
.L_x_35:
[----:B------:R-:W-:Y:S05]  /*24b0*/  BSYNC B1 ;  /* 0x0000000000017941 */ /* 0x000fea0003800000 */
.L_x_34:
[----:B-----5:R-:W-:Y:S01]  /*24c0*/  HADD2.F32 R103, -RZ, R5.H0_H0 ;  /* 0x20000005ff677230 */ /* 0x020fe20000004100 */
[----:B------:R-:W-:Y:S01]  /*24d0*/  ISETP.GT.AND P2, PT, R3, 0x8, P2 ;  /* 0x000000080300780c */ /* 0x000fe20001744270 */
[----:B------:R-:W-:Y:S01]  /*24e0*/  IMAD.WIDE.U32 R20, R104, R112, R14 ;  /* 0x0000007068147225 */ /* 0x000fe200078e000e */
[----:B0-----:R-:W-:-:S03]  /*24f0*/  PRMT R24, R5, 0x7610, R24 ;  /* 0x0000761005187816 */ /* 0x001fc60000000018 */
[----:B------:R-:W-:Y:S01]  /*2500*/  FMUL R12, R103, R90 ;  /* 0x0000005a670c7220 */ /* 0x000fe20000400000 */
[----:B------:R-:W-:Y:S01]  /*2510*/  IMAD.IADD R111, R111, 0x1, R21 ;  /* 0x000000016f6f7824 */ /* 0x000fe200078e0215 */
[----:B------:R-:W-:Y:S02]  /*2520*/  IADD3 R108, P1, R108, R20, RZ ;  /* 0x000000146c6c7210 */ /* 0x000fe40007f3e0ff */
[----:B------:R-:W-:-:S03]  /*2530*/  FFMA R12, R25, R23, R12 ;  /* 0x00000017190c7223 */ /* 0x000fc6000000000c */
[----:B------:R-:W-:Y:S01]  /*2540*/  IMAD.X R13, R111, 0x1, R13, P1 ;  /* 0x000000016f0d7824 */ /* 0x000fe200008e060d */
[C---:B------:R-:W-:Y:S02]  /*2550*/  LEA R14, P1, R108.reuse, R114, 0x1 ;  /* 0x000000726c0e7211 */ /* 0x040fe400078208ff */
[----:B------:R-:W-:Y:S02]  /*2560*/  F2FP.F16.F32.PACK_AB R12, RZ, R12 ;  /* 0x0000000cff0c723e */ /* 0x000fe400000000ff */
[----:B------:R-:W-:Y:S02]  /*2570*/  LEA.HI.X R15, R108, R115, R13, 0x1, P1 ;  /* 0x000000736c0f7211 */ /* 0x000fe400008f0c0d */
[----:B------:R-:W-:-:S05]  /*2580*/  PRMT R21, R12, 0x7610, R21 ;  /* 0x000076100c157816 */ /* 0x000fca0000000015 */
[----:B------:R0:W-:Y:S04]  /*2590*/  @P3 STG.E.U16 desc[UR36][R10.64+0x2], R21 ;  /* 0x000002150a003986 */ /* 0x0001e8000c101524 */
[----:B------:R-:W2:Y:S01]  /*25a0*/  @P2 LDG.E.LTC128B.U16 R24, desc[UR36][R14.64] ;  /* 0x000000240e182981 */ /* 0x000ea2000c1e1520 */
[----:B------:R-:W-:Y:S01]  /*25b0*/  IADD3 R20, P1, R8, R20, RZ ;  /* 0x0000001408147210 */ /* 0x000fe20007f3e0ff */
[----:B------:R-:W-:Y:S01]  /*25c0*/  BSSY B1, `(.L_x_36) ;  /* 0x0000011000017945 */ /* 0x000fe20003800000 */
[----:B------:R-:W-:Y:S02]  /*25d0*/  SHF.L.U64.HI R13, R91, 0x1, R92 ;  /* 0x000000015b0d7819 */ /* 0x000fe4000001025c */
[----:B------:R-:W-:Y:S01]  /*25e0*/  ISETP.GT.AND P0, PT, R3, 0x8, P0 ;  /* 0x000000080300780c */ /* 0x000fe20000704270 */
[----:B0-----:R-:W-:Y:S01]  /*25f0*/  IMAD.X R21, R9, 0x1, R111, P1 ;  /* 0x0000000109157824 */ /* 0x001fe200008e066f */
[----:B------:R-:W-:Y:S01]  /*2600*/  LEA R12, P1, R91, R10, 0x1 ;  /* 0x0000000a5b0c7211 */ /* 0x000fe200078208ff */
[----:B------:R-:W-:-:S04]  /*2610*/  IMAD.WIDE.U32 R20, R101, R110, R20 ;  /* 0x0000006e65147225 */ /* 0x000fc800078e0014 */
[----:B------:R-:W-:Y:S01]  /*2620*/  IMAD.X R13, R13, 0x1, R11, P1 ;  /* 0x000000010d0d7824 */ /* 0x000fe200008e060b */
[----:B------:R-:W-:Y:S01]  /*2630*/  LEA R8, P3, R20, R114, 0x1 ;  /* 0x0000007214087211 */ /* 0x000fe200078608ff */
[----:B------:R-:W-:-:S05]  /*2640*/  IMAD.IADD R9, R107, 0x1, R21 ;  /* 0x000000016b097824 */ /* 0x000fca00078e0215 */
[----:B------:R-:W-:Y:S01]  /*2650*/  LEA.HI.X R9, R20, R115, R9, 0x1, P3 ;  /* 0x0000007314097211 */ /* 0x000fe200018f0c09 */
[----:B--2---:R-:W-:-:S05]  /*2660*/  HADD2.F32 R5, -RZ, R24.H0_H0 ;  /* 0x20000018ff057230 */ /* 0x004fca0000004100 */
[----:B------:R-:W-:-:S04]  /*2670*/  FMUL R5, R5, R90 ;  /* 0x0000005a05057220 */ /* 0x000fc80000400000 */
[----:B------:R-:W-:-:S05]  /*2680*/  FFMA R5, R26, R23, R5 ;  /* 0x000000171a057223 */ /* 0x000fca0000000005 */
[----:B------:R-:W-:-:S05]  /*2690*/  F2FP.F16.F32.PACK_AB R5, RZ, R5 ;  /* 0x00000005ff05723e */ /* 0x000fca00000000ff */
[----:B------:R0:W-:Y:S01]  /*26a0*/  @P2 STG.E.U16 desc[UR36][R12.64], R5 ;  /* 0x000000050c002986 */ /* 0x0001e2000c101524 */
[----:B------:R-:W-:Y:S05]  /*26b0*/  @!P0 BRA `(.L_x_37) ;  /* 0x0000000000048947 */ /* 0x000fea0003800000 */
[----:B------:R2:W5:Y:S02]  /*26c0*/  LDG.E.LTC128B.U16 R24, desc[UR36][R8.64+0x2] ;  /* 0x0000022408187981 */ /* 0x000564000c1e1520 */
.L_x_37:
[----:B------:R-:W-:Y:S05]  /*26d0*/  BSYNC B1 ;  /* 0x0000000000017941 */ /* 0x000fea0003800000 */
.L_x_36:
[----:B0----5:R-:W-:Y:S01]  /*26e0*/  HADD2.F32 R5, -RZ, R24.H0_H0 ;  /* 0x20000018ff057230 */ /* 0x021fe20000004100 */
[----:B------:R-:W-:Y:S01]  /*26f0*/  ISETP.GT.AND P1, PT, R4, 0x8, PT ;  /* 0x000000080400780c */ /* 0x000fe20003f24270 */
[----:B------:R-:W-:Y:S03]  /*2700*/  BSSY B1, `(.L_x_38) ;  /* 0x0000008000017945 */ /* 0x000fe60003800000 */
[----:B------:R-:W-:Y:S01]  /*2710*/  FMUL R14, R5, R90 ;  /* 0x0000005a050e7220 */ /* 0x000fe20000400000 */
[----:B------:R-:W-:-:S03]  /*2720*/  ISETP.GT.AND P2, PT, R3, RZ, P1 ;  /* 0x000000ff0300720c */ /* 0x000fc60000f44270 */
[----:B------:R-:W-:-:S05]  /*2730*/  FFMA R14, R27, R23, R14 ;  /* 0x000000171b0e7223 */ /* 0x000fca000000000e */
[----:B------:R-:W-:-:S05]  /*2740*/  F2FP.F16.F32.PACK_AB R14, RZ, R14 ;  /* 0x0000000eff0e723e */ /* 0x000fca00000000ff */
[----:B------:R0:W-:Y:S01]  /*2750*/  @P0 STG.E.U16 desc[UR36][R12.64+0x2], R14 ;  /* 0x0000020e0c000986 */ /* 0x0001e2000c101524 */
[----:B------:R-:W-:Y:S05]  /*2760*/  @!P2 BRA `(.L_x_39) ;  /* 0x000000000004a947 */ /* 0x000fea0003800000 */
[----:B------:R3:W5:Y:S02]  /*2770*/  LDG.E.LTC128B.U16 R24, desc[UR36][R6.64+0x10] ;  /* 0x0000102406187981 */ /* 0x000764000c1e1520 */
.L_x_39:
[----:B------:R-:W-:Y:S05]  /*2780*/  BSYNC B1 ;  /* 0x0000000000017941 */ /* 0x000fea0003800000 */
.L_x_38:
[----:B-----5:R-:W-:Y:S01]  /*2790*/  HADD2.F32 R5, -RZ, R24.H0_H0 ;  /* 0x20000018ff057230 */ /* 0x020fe20000004100 */
        /* <DEDUP_REMOVED lines=9> */
.L_x_41:
[----:B------:R-:W-:Y:S05]  /*2830*/  BSYNC B1 ;  /* 0x0000000000017941 */ /* 0x000fea0003800000 */
.L_x_40:
[----:B----45:R-:W-:Y:S01]  /*2840*/  HADD2.F32 R5, -RZ, R24.H0_H0 ;  /* 0x20000018ff057230 */ /* 0x030fe20000004100 */
[----:B------:R-:W-:Y:S01]  /*2850*/  ISETP.GT.AND P1, PT, R3, 0x8, P1 ;  /* 0x000000080300780c */ /* 0x000fe20000f24270 */
[----:B------:R-:W-:Y:S03]  /*2860*/  BSSY B1, `(.L_x_42) ;  /* 0x0000007000017945 */ /* 0x000fe60003800000 */
[----:B0-----:R-:W-:-:S04]  /*2870*/  FMUL R14, R5, R90 ;  /* 0x0000005a050e7220 */ /* 0x001fc80000400000 */
[----:B------:R-:W-:-:S05]  /*2880*/  FFMA R14, R29, R23, R14 ;  /* 0x000000171d0e7223 */ /* 0x000fca000000000e */
[----:B------:R-:W-:-:S05]  /*2890*/  F2FP.F16.F32.PACK_AB R14, RZ, R14 ;  /* 0x0000000eff0e723e */ /* 0x000fca00000000ff */
[----:B------:R0:W-:Y:S01]  /*28a0*/  @P3 STG.E.U16 desc[UR36][R10.64+0x12], R14 ;  /* 0x0000120e0a003986 */ /* 0x0001e2000c101524 */
[----:B------:R-:W-:Y:S05]  /*28b0*/  @!P1 BRA `(.L_x_43) ;  /* 0x0000000000049947 */ /* 0x000fea0003800000 */
[----:B------:R4:W5:Y:S02]  /*28c0*/  LDG.E.LTC128B.U16 R24, desc[UR36][R8.64+0x10] ;  /* 0x0000102408187981 */ /* 0x000964000c1e1520 */
.L_x_43:
[----:B------:R-:W-:Y:S05]  /*28d0*/  BSYNC B1 ;  /* 0x0000000000017941 */ /* 0x000fea0003800000 */
.L_x_42:
[----:B-----5:R-:W-:Y:S01]  /*28e0*/  HADD2.F32 R5, -RZ, R24.H0_H0 ;  /* 0x20000018ff057230 */ /* 0x020fe20000004100 */
[----:B------:R-:W-:Y:S01]  /*28f0*/  ISETP.GT.AND P0, PT, R3, 0x8, P0 ;  /* 0x000000080300780c */ /* 0x000fe20000704270 */
[----:B------:R-:W-:Y:S03]  /*2900*/  BSSY B1, `(.L_x_44) ;  /* 0x0000007000017945 */ /* 0x000fe60003800000 */
[----:B------:R-:W-:-:S04]  /*2910*/  FMUL R5, R5, R90 ;  /* 0x0000005a05057220 */ /* 0x000fc80000400000 */
[----:B------:R-:W-:-:S05]  /*2920*/  FFMA R5, R30, R23, R5 ;  /* 0x000000171e057223 */ /* 0x000fca0000000005 */
[----:B------:R-:W-:-:S05]  /*2930*/  F2FP.F16.F32.PACK_AB R5, RZ, R5 ;  /* 0x00000005ff05723e */ /* 0x000fca00000000ff */
[----:B------:R0:W-:Y:S01]  /*2940*/  @P1 STG.E.U16 desc[UR36][R12.64+0x10], R5 ;  /* 0x000010050c001986 */ /* 0x0001e2000c101524 */
[----:B------:R-:W-:Y:S05]  /*2950*/  @!P0 BRA `(.L_x_45) ;  /* 0x0000000000048947 */ /* 0x000fea0003800000 */
[----:B------:R0:W5:Y:S02]  /*2960*/  LDG.E.LTC128B.U16 R24, desc[UR36][R8.64+0x12] ;  /* 0x0000122408187981 */ /* 0x000164000c1e1520 */
.L_x_45:
[----:B------:R-:W-:Y:S05]  /*2970*/  BSYNC B1 ;  /* 0x0000000000017941 */ /* 0x000fea0003800000 */
.L_x_44:
        /* <DEDUP_REMOVED lines=10> */
.L_x_47:
[----:B------:R-:W-:Y:S05]  /*2a20*/  BSYNC B1 ;  /* 0x0000000000017941 */ /* 0x000fea0003800000 */
.L_x_46:
        /* <DEDUP_REMOVED lines=10> */
.L_x_49:
[----:B------:R-:W-:Y:S05]  /*2ad0*/  BSYNC B1 ;  /* 0x0000000000017941 */ /* 0x000fea0003800000 */
.L_x_48:
[----:B0----5:R-:W-:Y:S01]  /*2ae0*/  HADD2.F32 R5, -RZ, R24.H0_H0 ;  /* 0x20000018ff057230 */ /* 0x021fe20000004100 */
        /* <DEDUP_REMOVED lines=8> */
.L_x_51:
[----:B------:R-:W-:Y:S05]  /*2b70*/  BSYNC B1 ;  /* 0x0000000000017941 */ /* 0x000fea0003800000 */
.L_x_50:
        /* <DEDUP_REMOVED lines=9> */
.L_x_53:
[----:B------:R-:W-:Y:S05]  /*2c10*/  BSYNC B1 ;  /* 0x0000000000017941 */ /* 0x000fea0003800000 */
.L_x_52:
        /* <DEDUP_REMOVED lines=10> */
.L_x_55:
[----:B------:R-:W-:Y:S05]  /*2cc0*/  BSYNC B1 ;  /* 0x0000000000017941 */ /* 0x000fea0003800000 */
.L_x_54:
        /* <DEDUP_REMOVED lines=10> */
.L_x_57:
[----:B------:R-:W-:Y:S05]  /*2d70*/  BSYNC B1 ;  /* 0x0000000000017941 */ /* 0x000fea0003800000 */
.L_x_56:
        /* <DEDUP_REMOVED lines=9> */
.L_x_59:
[----:B------:R-:W-:Y:S05]  /*2e10*/  BSYNC B1 ;  /* 0x0000000000017941 */ /* 0x000fea0003800000 */
.L_x_58:
        /* <DEDUP_REMOVED lines=9> */
.L_x_61:
[----:B------:R-:W-:Y:S05]  /*2eb0*/  BSYNC B1 ;  /* 0x0000000000017941 */ /* 0x000fea0003800000 */
.L_x_60:
        /* <DEDUP_REMOVED lines=10> */
.L_x_63:
[----:B------:R-:W-:Y:S05]  /*2f60*/  BSYNC B1 ;  /* 0x0000000000017941 */ /* 0x000fea0003800000 */
.L_x_62:
        /* <DEDUP_REMOVED lines=10> */
.L_x_65:
[----:B------:R-:W-:Y:S05]  /*3010*/  BSYNC B1 ;  /* 0x0000000000017941 */ /* 0x000fea0003800000 */
.L_x_64:
        /* <DEDUP_REMOVED lines=9> */
.L_x_67:
[----:B------:R-:W-:Y:S05]  /*30b0*/  BSYNC B1 ;  /* 0x0000000000017941 */ /* 0x000fea0003800000 */
.L_x_66:
        /* <DEDUP_REMOVED lines=9> */
.L_x_69:
[----:B------:R-:W-:Y:S05]  /*3150*/  BSYNC B1 ;  /* 0x0000000000017941 */ /* 0x000fea0003800000 */
.L_x_68:
        /* <DEDUP_REMOVED lines=10> */
.L_x_71:
[----:B------:R-:W-:Y:S05]  /*3200*/  BSYNC B1 ;  /* 0x0000000000017941 */ /* 0x000fea0003800000 */
.L_x_70:
        /* <DEDUP_REMOVED lines=10> */
.L_x_73:
[----:B------:R-:W-:Y:S05]  /*32b0*/  BSYNC B1 ;  /* 0x0000000000017941 */ /* 0x000fea0003800000 */
.L_x_72:
        /* <DEDUP_REMOVED lines=9> */
.L_x_75:
[----:B------:R-:W-:Y:S05]  /*3350*/  BSYNC B1 ;  /* 0x0000000000017941 */ /* 0x000fea0003800000 */
.L_x_74:
        /* <DEDUP_REMOVED lines=9> */
.L_x_77:
[----:B------:R-:W-:Y:S05]  /*33f0*/  BSYNC B1 ;  /* 0x0000000000017941 */ /* 0x000fea0003800000 */
.L_x_76:
        /* <DEDUP_REMOVED lines=10> */
.L_x_79:
[----:B------:R-:W-:Y:S05]  /*34a0*/  BSYNC B1 ;  /* 0x0000000000017941 */ /* 0x000fea0003800000 */
.L_x_78:
        /* <DEDUP_REMOVED lines=10> */
.L_x_81:
[----:B------:R-:W-:Y:S05]  /*3550*/  BSYNC B1 ;  /* 0x0000000000017941 */ /* 0x000fea0003800000 */
.L_x_80:
        /* <DEDUP_REMOVED lines=9> */
.L_x_83:
[----:B------:R-:W-:Y:S05]  /*35f0*/  BSYNC B1 ;  /* 0x0000000000017941 */ /* 0x000fea0003800000 */
.L_x_82:
        /* <DEDUP_REMOVED lines=9> */
.L_x_85:
[----:B------:R-:W-:Y:S05]  /*3690*/  BSYNC B1 ;  /* 0x0000000000017941 */ /* 0x000fea0003800000 */
.L_x_84:
        /* <DEDUP_REMOVED lines=10> */
.L_x_87:
[----:B------:R-:W-:Y:S05]  /*3740*/  BSYNC B1 ;  /* 0x0000000000017941 */ /* 0x000fea0003800000 */
.L_x_86:
        /* <DEDUP_REMOVED lines=10> */
.L_x_89:
[----:B------:R-:W-:Y:S05]  /*37f0*/  BSYNC B1 ;  /* 0x0000000000017941 */ /* 0x000fea0003800000 */
.L_x_88:
        /* <DEDUP_REMOVED lines=9> */
.L_x_91:
[----:B------:R-:W-:Y:S05]  /*3890*/  BSYNC B1 ;  /* 0x0000000000017941 */ /* 0x000fea0003800000 */
.L_x_90:
        /* <DEDUP_REMOVED lines=9> */
.L_x_93:
[----:B------:R-:W-:Y:S05]  /*3930*/  BSYNC B1 ;  /* 0x0000000000017941 */ /* 0x000fea0003800000 */
.L_x_92:
        /* <DEDUP_REMOVED lines=10> */
.L_x_95:
[----:B------:R-:W-:Y:S05]  /*39e0*/  BSYNC B1 ;  /* 0x0000000000017941 */ /* 0x000fea0003800000 */
.L_x_94:
        /* <DEDUP_REMOVED lines=10> */
.L_x_97:
[----:B------:R-:W-:Y:S05]  /*3a90*/  BSYNC B1 ;  /* 0x0000000000017941 */ /* 0x000fea0003800000 */
.L_x_96:
        /* <DEDUP_REMOVED lines=9> */
.L_x_99:
[----:B------:R-:W-:Y:S05]  /*3b30*/  BSYNC B1 ;  /* 0x0000000000017941 */ /* 0x000fea0003800000 */
.L_x_98:
        /* <DEDUP_REMOVED lines=9> */
.L_x_101:
[----:B------:R-:W-:Y:S05]  /*3bd0*/  BSYNC B1 ;  /* 0x0000000000017941 */ /* 0x000fea0003800000 */
.L_x_100:
        /* <DEDUP_REMOVED lines=10> */
.L_x_103:
[----:B------:R-:W-:Y:S05]  /*3c80*/  BSYNC B1 ;  /* 0x0000000000017941 */ /* 0x000fea0003800000 */
.L_x_102:
        /* <DEDUP_REMOVED lines=10> */
.L_x_105:
[----:B------:R-:W-:Y:S05]  /*3d30*/  BSYNC B1 ;  /* 0x0000000000017941 */ /* 0x000fea0003800000 */
.L_x_104:
        /* <DEDUP_REMOVED lines=9> */
.L_x_107:
[----:B------:R-:W-:Y:S05]  /*3dd0*/  BSYNC B1 ;  /* 0x0000000000017941 */ /* 0x000fea0003800000 */
.L_x_106:
        /* <DEDUP_REMOVED lines=9> */
.L_x_109:
[----:B------:R-:W-:Y:S05]  /*3e70*/  BSYNC B1 ;  /* 0x0000000000017941 */ /* 0x000fea0003800000 */
.L_x_108:
        /* <DEDUP_REMOVED lines=10> */
.L_x_111:
[----:B------:R-:W-:Y:S05]  /*3f20*/  BSYNC B1 ;  /* 0x0000000000017941 */ /* 0x000fea0003800000 */
.L_x_110:
        /* <DEDUP_REMOVED lines=10> */
.L_x_113:
[----:B------:R-:W-:Y:S05]  /*3fd0*/  BSYNC B1 ;  /* 0x0000000000017941 */ /* 0x000fea0003800000 */
.L_x_112:
        /* <DEDUP_REMOVED lines=9> */
.L_x_115:
[----:B------:R-:W-:Y:S05]  /*4070*/  BSYNC B1 ;  /* 0x0000000000017941 */ /* 0x000fea0003800000 */
.L_x_114:
        /* <DEDUP_REMOVED lines=9> */
.L_x_117:
[----:B------:R-:W-:Y:S05]  /*4110*/  BSYNC B1 ;  /* 0x0000000000017941 */ /* 0x000fea0003800000 */
.L_x_116:
        /* <DEDUP_REMOVED lines=10> */
.L_x_119:
[----:B------:R-:W-:Y:S05]  /*41c0*/  BSYNC B1 ;  /* 0x0000000000017941 */ /* 0x000fea0003800000 */
.L_x_118:
        /* <DEDUP_REMOVED lines=10> */
.L_x_121:
[----:B------:R-:W-:Y:S05]  /*4270*/  BSYNC B1 ;  /* 0x0000000000017941 */ /* 0x000fea0003800000 */
.L_x_120:
        /* <DEDUP_REMOVED lines=9> */
.L_x_123:
[----:B------:R-:W-:Y:S05]  /*4310*/  BSYNC B1 ;  /* 0x0000000000017941 */ /* 0x000fea0003800000 */
.L_x_122:
        /* <DEDUP_REMOVED lines=9> */
.L_x_125:
[----:B------:R-:W-:Y:S05]  /*43b0*/  BSYNC B1 ;  /* 0x0000000000017941 */ /* 0x000fea0003800000 */
.L_x_124:
        /* <DEDUP_REMOVED lines=10> */
.L_x_127:
[----:B------:R-:W-:Y:S05]  /*4460*/  BSYNC B1 ;  /* 0x0000000000017941 */ /* 0x000fea0003800000 */
.L_x_126:
        /* <DEDUP_REMOVED lines=10> */
.L_x_129:
[----:B------:R-:W-:Y:S05]  /*4510*/  BSYNC B1 ;  /* 0x0000000000017941 */ /* 0x000fea0003800000 */
.L_x_128:
        /* <DEDUP_REMOVED lines=9> */
.L_x_131:
[----:B------:R-:W-:Y:S05]  /*45b0*/  BSYNC B1 ;  /* 0x0000000000017941 */ /* 0x000fea0003800000 */
.L_x_130:
        /* <DEDUP_REMOVED lines=9> */
.L_x_133:
[----:B------:R-:W-:Y:S05]  /*4650*/  BSYNC B1 ;  /* 0x0000000000017941 */ /* 0x000fea0003800000 */
.L_x_132:
        /* <DEDUP_REMOVED lines=10> */
.L_x_135:
[----:B------:R-:W-:Y:S05]  /*4700*/  BSYNC B1 ;  /* 0x0000000000017941 */ /* 0x000fea0003800000 */
.L_x_134:
        /* <DEDUP_REMOVED lines=10> */
.L_x_137:
[----:B------:R-:W-:Y:S05]  /*47b0*/  BSYNC B1 ;  /* 0x0000000000017941 */ /* 0x000fea0003800000 */
.L_x_136:
        /* <DEDUP_REMOVED lines=9> */
.L_x_139:
[----:B------:R-:W-:Y:S05]  /*4850*/  BSYNC B1 ;  /* 0x0000000000017941 */ /* 0x000fea0003800000 */
.L_x_138:
        /* <DEDUP_REMOVED lines=9> */
.L_x_141:
[----:B------:R-:W-:Y:S05]  /*48f0*/  BSYNC B1 ;  /* 0x0000000000017941 */ /* 0x000fea0003800000 */
.L_x_140:
        /* <DEDUP_REMOVED lines=10> */
.L_x_143:
[----:B------:R-:W-:Y:S05]  /*49a0*/  BSYNC B1 ;  /* 0x0000000000017941 */ /* 0x000fea0003800000 */
.L_x_142:
        /* <DEDUP_REMOVED lines=10> */
.L_x_145:
[----:B------:R-:W-:Y:S05]  /*4a50*/  BSYNC B1 ;  /* 0x0000000000017941 */ /* 0x000fea0003800000 */
.L_x_144:
        /* <DEDUP_REMOVED lines=9> */
.L_x_147:
[----:B------:R-:W-:Y:S05]  /*4af0*/  BSYNC B1 ;  /* 0x0000000000017941 */ /* 0x000fea0003800000 */
.L_x_146:
        /* <DEDUP_REMOVED lines=9> */
.L_x_149:
[----:B------:R-:W-:Y:S05]  /*4b90*/  BSYNC B1 ;  /* 0x0000000000017941 */ /* 0x000fea0003800000 */
.L_x_148:
        /* <DEDUP_REMOVED lines=10> */
.L_x_151:
[----:B------:R-:W-:Y:S05]  /*4c40*/  BSYNC B1 ;  /* 0x0000000000017941 */ /* 0x000fea0003800000 */
.L_x_150:
[----:B-----5:R-:W-:Y:S01]  /*4c50*/  HADD2.F32 R5, -RZ, R24.H0_H0 ;  /* 0x20000018ff057230 */ /* 0x020fe20000004100 */
[----:B------:R-:W-:Y:S01]  /*4c60*/  ISETP.GT.AND P0, PT, R4, 0x79, PT ;  /* 0x000000790400780c */ /* 0x000fe20003f04270 */
[----:B------:R-:W-:Y:S01]  /*4c70*/  @P2 IMAD.MOV.U32 R4, RZ, RZ, R10 ;  /* 0x000000ffff042224 */ /* 0x000fe200078e000a */
[----:B------:R-:W-:Y:S02]  /*4c80*/  BSSY B1, `(.L_x_152) ;  /* 0x000000a000017945 */ /* 0x000fe40003800000 */
[----:B------:R-:W-:Y:S01]  /*4c90*/  FMUL R5, R5, R90 ;  /* 0x0000005a05057220 */ /* 0x000fe20000400000 */
[----:B------:R-:W-:-:S03]  /*4ca0*/  ISETP.GT.AND P3, PT, R3, RZ, P0 ;  /* 0x000000ff0300720c */ /* 0x000fc60000764270 */
[----:B------:R-:W-:-:S05]  /*4cb0*/  FFMA R5, R84, R23, R5 ;  /* 0x0000001754057223 */ /* 0x000fca0000000005 */
[----:B------:R-:W-:-:S04]  /*4cc0*/  F2FP.F16.F32.PACK_AB R5, RZ, R5 ;  /* 0x00000005ff05723e */ /* 0x000fc800000000ff */
[----:B0-----:R-:W-:Y:S01]  /*4cd0*/  PRMT R14, R5, 0x7610, R14 ;  /* 0x00007610050e7816 */ /* 0x001fe2000000000e */
[----:B------:R-:W-:-:S05]  /*4ce0*/  @P2 IMAD.MOV.U32 R5, RZ, RZ, R11 ;  /* 0x000000ffff052224 */ /* 0x000fca00078e000b */
[----:B------:R0:W-:Y:S01]  /*4cf0*/  @P2 STG.E.U16 desc[UR36][R4.64+0xf0], R14 ;  /* 0x0000f00e04002986 */ /* 0x0001e2000c101524 */
[----:B------:R-:W-:Y:S05]  /*4d00*/  @!P3 BRA `(.L_x_153) ;  /* 0x000000000004b947 */ /* 0x000fea0003800000 */
[----:B------:R0:W5:Y:S02]  /*4d10*/  LDG.E.LTC128B.U16 R24, desc[UR36][R6.64+0xf2] ;  /* 0x0000f22406187981 */ /* 0x000164000c1e1520 */
.L_x_153:
[----:B------:R-:W-:Y:S05]  /*4d20*/  BSYNC B1 ;  /* 0x0000000000017941 */ /* 0x000fea0003800000 */
.L_x_152:
        /* <DEDUP_REMOVED lines=9> */
.L_x_155:
[----:B------:R-:W-:Y:S05]  /*4dc0*/  BSYNC B1 ;  /* 0x0000000000017941 */ /* 0x000fea0003800000 */
.L_x_154:
[----:B-----5:R-:W-:Y:S01]  /*4dd0*/  HADD2.F32 R5, -RZ, R24.H0_H0 ;  /* 0x20000018ff057230 */ /* 0x020fe20000004100 */
[----:B------:R-:W-:Y:S01]  /*4de0*/  ISETP.GT.AND P0, PT, R3, 0x8, P0 ;  /* 0x000000080300780c */ /* 0x000fe20000704270 */
[----:B0-----:R-:W-:Y:S01]  /*4df0*/  @P1 IMAD.MOV.U32 R4, RZ, RZ, R12 ;  /* 0x000000ffff041224 */ /* 0x001fe200078e000c */
[----:B------:R-:W-:Y:S02]  /*4e00*/  BSSY B1, `(.L_x_156) ;  /* 0x0000009000017945 */ /* 0x000fe40003800000 */
[----:B------:R-:W-:-:S04]  /*4e10*/  FMUL R5, R5, R90 ;  /* 0x0000005a05057220 */ /* 0x000fc80000400000 */
[----:B------:R-:W-:-:S05]  /*4e20*/  FFMA R5, R86, R23, R5 ;  /* 0x0000001756057223 */ /* 0x000fca0000000005 */
[----:B------:R-:W-:-:S04]  /*4e30*/  F2FP.F16.F32.PACK_AB R5, RZ, R5 ;  /* 0x00000005ff05723e */ /* 0x000fc800000000ff */
[----:B-1-3--:R-:W-:Y:S01]  /*4e40*/  PRMT R6, R5, 0x7610, R6 ;  /* 0x0000761005067816 */ /* 0x00afe20000000006 */
[----:B------:R-:W-:-:S05]  /*4e50*/  @P1 IMAD.MOV.U32 R5, RZ, RZ, R13 ;  /* 0x000000ffff051224 */ /* 0x000fca00078e000d */
[----:B------:R0:W-:Y:S01]  /*4e60*/  @P1 STG.E.U16 desc[UR36][R4.64+0xf0], R6 ;  /* 0x0000f00604001986 */ /* 0x0001e2000c101524 */
[----:B------:R-:W-:Y:S05]  /*4e70*/  @!P0 BRA `(.L_x_157) ;  /* 0x0000000000048947 */ /* 0x000fea0003800000 */
[----:B------:R1:W5:Y:S02]  /*4e80*/  LDG.E.LTC128B.U16 R24, desc[UR36][R8.64+0xf2] ;  /* 0x0000f22408187981 */ /* 0x000364000c1e1520 */
.L_x_157:
[----:B------:R-:W-:Y:S05]  /*4e90*/  BSYNC B1 ;  /* 0x0000000000017941 */ /* 0x000fea0003800000 */
.L_x_156:
[----:B------:R-:W-:Y:S05]  /*4ea0*/  @!P0 BRA `(.L_x_158) ;  /* 0x0000001000e88947 */ /* 0x000fea0003800000 */
[----:B-----5:R-:W-:-:S05]  /*4eb0*/  HADD2.F32 R3, -RZ, R24.H0_H0 ;  /* 0x20000018ff037230 */ /* 0x020fca0000004100 */
[----:B0-----:R-:W-:-:S04]  /*4ec0*/  FMUL R4, R3, R90 ;  /* 0x0000005a03047220 */ /* 0x001fc80000400000 */
[----:B------:R-:W-:-:S05]  /*4ed0*/  FFMA R4, R87, R23, R4 ;  /* 0x0000001757047223 */ /* 0x000fca0000000004 */
[----:B------:R-:W-:-:S05]  /*4ee0*/  F2FP.F16.F32.PACK_AB R4, RZ, R4 ;  /* 0x00000004ff04723e */ /* 0x000fca00000000ff */
[----:B------:R3:W-:Y:S01]  /*4ef0*/  STG.E.U16 desc[UR36][R12.64+0xf2], R4 ;  /* 0x0000f2040c007986 */ /* 0x0007e2000c101524 */
[----:B------:R-:W-:Y:S05]  /*4f00*/  BRA `(.L_x_158) ;  /* 0x0000001000d07947 */ /* 0x000fea0003800000 */
.L_x_33:
[----:B------:R-:W-:Y:S01]  /*4f10*/  ISETP.GT.AND P3, PT, R4, 0x1, PT ;  /* 0x000000010400780c */ /* 0x000fe20003f64270 */
[----:B------:R-:W-:Y:S01]  /*4f20*/  ULDC.64 UR4, c[0x0][0x5c0] ;  /* 0x0001700000047ab9 */ /* 0x000fe20000000a00 */
[-C--:B------:R-:W-:Y:S01]  /*4f30*/  FMUL R24, R24, R23.reuse ;  /* 0x0000001718187220 */ /* 0x080fe20000400000 */
[----:B------:R-:W-:Y:S01]  /*4f40*/  LEA R6, P4, R106, UR4, 0x1 ;  /* 0x000000046a067c11 */ /* 0x000fe2000f8808ff */
[-C--:B------:R-:W-:Y:S01]  /*4f50*/  FMUL R25, R25, R23.reuse ;  /* 0x0000001719197220 */ /* 0x080fe20000400000 */
[----:B------:R-:W-:Y:S01]  /*4f60*/  ISETP.GT.AND P0, PT, R3, RZ, P3 ;  /* 0x000000ff0300720c */ /* 0x000fe20001f04270 */
[-C--:B------:R-:W-:Y:S01]  /*4f70*/  FMUL R26, R26, R23.reuse ;  /* 0x000000171a1a7220 */ /* 0x080fe20000400000 */
[----:B------:R-:W-:Y:S01]  /*4f80*/  F2FP.F16.F32.PACK_AB R24, RZ, R24 ;  /* 0x00000018ff18723e */ /* 0x000fe200000000ff */
[-C--:B------:R-:W-:Y:S01]  /*4f90*/  FMUL R27, R27, R23.reuse ;  /* 0x000000171b1b7220 */ /* 0x080fe20000400000 */
[----:B------:R-:W-:Y:S01]  /*4fa0*/  LEA.HI.X R7, R106, UR5, R103, 0x1, P4 ;  /* 0x000000056a077c11 */ /* 0x000fe2000a0f0c67 */
[----:B------:R-:W-:Y:S01]  /*4fb0*/  FMUL R28, R28, R23 ;  /* 0x000000171c1c7220 */ /* 0x000fe20000400000 */
[----:B------:R-:W-:Y:S01]  /*4fc0*/  F2FP.F16.F32.PACK_AB R25, RZ, R25 ;  /* 0x00000019ff19723e */ /* 0x000fe200000000ff */
[-C--:B------:R-:W-:Y:S01]  /*4fd0*/  FMUL R29, R29, R23.reuse ;  /* 0x000000171d1d7220 */ /* 0x080fe20000400000 */
[----:B------:R-:W-:Y:S01]  /*4fe0*/  ISETP.GT.AND P2, PT, R3, 0x8, P2 ;  /* 0x000000080300780c */ /* 0x000fe20001744270 */
[----:B------:R-:W-:Y:S01]  /*4ff0*/  @P1 STG.E.U16 desc[UR36][R6.64], R24 ;  /* 0x0000001806001986 */ /* 0x000fe2000c101524 */
[----:B------:R-:W-:Y:S01]  /*5000*/  ISETP.GT.AND P1, PT, R4, 0x8, PT ;  /* 0x000000080400780c */ /* 0x000fe20003f24270 */
[-C--:B------:R-:W-:Y:S01]  /*5010*/  FMUL R30, R30, R23.reuse ;  /* 0x000000171e1e7220 */ /* 0x080fe20000400000 */
[C---:B------:R-:W-:Y:S01]  /*5020*/  SHF.L.U64.HI R5, R91.reuse, 0x1, R92 ;  /* 0x000000015b057819 */ /* 0x040fe2000001025c */
[----:B------:R-:W-:Y:S01]  /*5030*/  @P0 STG.E.U16 desc[UR36][R6.64+0x2], R25 ;  /* 0x0000021906000986 */ /* 0x000fe2000c101524 */
[----:B------:R-:W-:Y:S01]  /*5040*/  LEA R8, P5, R91, R6, 0x1 ;  /* 0x000000065b087211 */ /* 0x000fe200078a08ff */
[-C--:B------:R-:W-:Y:S01]  /*5050*/  FMUL R31, R31, R23.reuse ;  /* 0x000000171f1f7220 */ /* 0x080fe20000400000 */
[----:B------:R-:W-:Y:S01]  /*5060*/  ISETP.GT.AND P3, PT, R3, 0x8, P3 ;  /* 0x000000080300780c */ /* 0x000fe20001f64270 */
[-C--:B------:R-:W-:Y:S01]  /*5070*/  FMUL R32, R32, R23.reuse ;  /* 0x0000001720207220 */ /* 0x080fe20000400000 */
[----:B------:R-:W-:Y:S01]  /*5080*/  ISETP.GT.AND P0, PT, R4, 0x9, PT ;  /* 0x000000090400780c */ /* 0x000fe20003f04270 */
[----:B------:R-:W-:Y:S01]  /*5090*/  IMAD.X R9, R5, 0x1, R7, P5 ;  /* 0x0000000105097824 */ /* 0x000fe200028e0607 */
[----:B------:R-:W-:Y:S01]  /*50a0*/  ISETP.GT.AND P4, PT, R3, RZ, P1 ;  /* 0x000000ff0300720c */ /* 0x000fe20000f84270 */
[-C--:B------:R-:W-:Y:S01]  /*50b0*/  FMUL R33, R33, R23.reuse ;  /* 0x0000001721217220 */ /* 0x080fe20000400000 */
[----:B------:R-:W-:Y:S01]  /*50c0*/  F2FP.F16.F32.PACK_AB R26, RZ, R26 ;  /* 0x0000001aff1a723e */ /* 0x000fe200000000ff */
[-C--:B------:R-:W-:Y:S01]  /*50d0*/  FMUL R34, R34, R23.reuse ;  /* 0x0000001722227220 */ /* 0x080fe20000400000 */
[----:B------:R-:W-:Y:S01]  /*50e0*/  ISETP.GT.AND P5, PT, R3, RZ, P0 ;  /* 0x000000ff0300720c */ /* 0x000fe200007a4270 */
[----:B------:R-:W-:Y:S01]  /*50f0*/  FMUL R35, R35, R23 ;  /* 0x0000001723237220 */ /* 0x000fe20000400000 */
[----:B------:R-:W-:Y:S01]  /*5100*/  F2FP.F16.F32.PACK_AB R27, RZ, R27 ;  /* 0x0000001bff1b723e */ /* 0x000fe200000000ff */
[----:B------:R-:W-:Y:S01]  /*5110*/  @P2 STG.E.U16 desc[UR36][R8.64], R26 ;  /* 0x0000001a08002986 */ /* 0x000fe2000c101524 */
[----:B------:R-:W-:Y:S01]  /*5120*/  F2FP.F16.F32.PACK_AB R28, RZ, R28 ;  /* 0x0000001cff1c723e */ /* 0x000fe200000000ff */
[-C--:B------:R-:W-:Y:S01]  /*5130*/  FMUL R36, R36, R23.reuse ;  /* 0x0000001724247220 */ /* 0x080fe20000400000 */
[----:B------:R-:W-:Y:S01]  /*5140*/  ISETP.GT.AND P2, PT, R3, 0x8, P1 ;  /* 0x000000080300780c */ /* 0x000fe20000f44270 */
[----:B------:R-:W-:Y:S01]  /*5150*/  @P3 STG.E.U16 desc[UR36][R8.64+0x2], R27 ;  /* 0x0000021b08003986 */ /* 0x000fe2000c101524 */
[----:B------:R-:W-:Y:S01]  /*5160*/  ISETP.GT.AND P1, PT, R4, 0x10, PT ;  /* 0x000000100400780c */ /* 0x000fe20003f24270 */
[----:B------:R-:W-:Y:S01]  /*5170*/  FMUL R37, R37, R23 ;  /* 0x0000001725257220 */ /* 0x000fe20000400000 */
[----:B------:R-:W-:Y:S01]  /*5180*/  F2FP.F16.F32.PACK_AB R29, RZ, R29 ;  /* 0x0000001dff1d723e */ /* 0x000fe200000000ff */
[----:B------:R-:W-:Y:S01]  /*5190*/  @P4 STG.E.U16 desc[UR36][R6.64+0x10], R28 ;  /* 0x0000101c06004986 */ /* 0x000fe2000c101524 */
[C---:B------:R-:W-:Y:S01]  /*51a0*/  ISETP.GT.AND P3, PT, R3.reuse, 0x8, P0 ;  /* 0x000000080300780c */ /* 0x040fe20000764270 */
[-C--:B------:R-:W-:Y:S01]  /*51b0*/  FMUL R38, R38, R23.reuse ;  /* 0x0000001726267220 */ /* 0x080fe20000400000 */
[----:B------:R-:W-:Y:S01]  /*51c0*/  ISETP.GT.AND P0, PT, R4, 0x11, PT ;  /* 0x000000110400780c */ /* 0x000fe20003f04270 */
[----:B------:R-:W-:Y:S01]  /*51d0*/  @P5 STG.E.U16 desc[UR36][R6.64+0x12], R29 ;  /* 0x0000121d06005986 */ /* 0x000fe2000c101524 */
        /* <DEDUP_REMOVED lines=161> */
[----:B------:R-:W-:Y:S01]  /*5bf0*/  FMUL R87, R87, R23 ;  /* 0x0000001757577220 */ /* 0x000fe20000400000 */
[----:B------:R-:W-:-:S02]  /*5c00*/  F2FP.F16.F32.PACK_AB R62, RZ, R62 ;  /* 0x0000003eff3e723e */ /* 0x000fc400000000ff */
[C---:B------:R-:W-:Y:S02]  /*5c10*/  ISETP.GT.AND P5, PT, R3.reuse, RZ, P0 ;  /* 0x000000ff0300720c */ /* 0x040fe400007a4270 */
[----:B------:R-:W-:Y:S01]  /*5c20*/  F2FP.F16.F32.PACK_AB R63, RZ, R63 ;  /* 0x0000003fff3f723e */ /* 0x000fe200000000ff */
[----:B------:R-:W-:Y:S01]  /*5c30*/  @P2 STG.E.U16 desc[UR36][R8.64+0x90], R62 ;  /* 0x0000903e08002986 */ /* 0x000fe2000c101524 */
[----:B------:R-:W-:Y:S02]  /*5c40*/  F2FP.F16.F32.PACK_AB R64, RZ, R64 ;  /* 0x00000040ff40723e */ /* 0x000fe400000000ff */
[C---:B------:R-:W-:Y:S01]  /*5c50*/  ISETP.GT.AND P2, PT, R3.reuse, 0x8, P1 ;  /* 0x000000080300780c */ /* 0x040fe20000f44270 */
[----:B------:R-:W-:Y:S01]  /*5c60*/  @P3 STG.E.U16 desc[UR36][R8.64+0x92], R63 ;  /* 0x0000923f08003986 */ /* 0x000fe2000c101524 */
[----:B------:R-:W-:Y:S02]  /*5c70*/  ISETP.GT.AND P1, PT, R4, 0x58, PT ;  /* 0x000000580400780c */ /* 0x000fe40003f24270 */
[----:B------:R-:W-:Y:S01]  /*5c80*/  F2FP.F16.F32.PACK_AB R65, RZ, R65 ;  /* 0x00000041ff41723e */ /* 0x000fe200000000ff */
[----:B------:R-:W-:Y:S01]  /*5c90*/  @P4 STG.E.U16 desc[UR36][R6.64+0xa0], R64 ;  /* 0x0000a04006004986 */ /* 0x000fe2000c101524 */
[----:B------:R-:W-:-:S02]  /*5ca0*/  ISETP.GT.AND P3, PT, R3, 0x8, P0 ;  /* 0x000000080300780c */ /* 0x000fc40000764270 */
[----:B------:R-:W-:Y:S01]  /*5cb0*/  ISETP.GT.AND P0, PT, R4, 0x59, PT ;  /* 0x000000590400780c */ /* 0x000fe20003f04270 */
[----:B------:R-:W-:Y:S01]  /*5cc0*/  @P5 STG.E.U16 desc[UR36][R6.64+0xa2], R65 ;  /* 0x0000a24106005986 */ /* 0x000fe2000c101524 */
[C---:B------:R-:W-:Y:S02]  /*5cd0*/  ISETP.GT.AND P4, PT, R3.reuse, RZ, P1 ;  /* 0x000000ff0300720c */ /* 0x040fe40000f84270 */
[----:B------:R-:W-:Y:S02]  /*5ce0*/  F2FP.F16.F32.PACK_AB R66, RZ, R66 ;  /* 0x00000042ff42723e */ /* 0x000fe400000000ff */
[----:B------:R-:W-:Y:S02]  /*5cf0*/  ISETP.GT.AND P5, PT, R3, RZ, P0 ;  /* 0x000000ff0300720c */ /* 0x000fe400007a4270 */
[----:B------:R-:W-:Y:S01]  /*5d00*/  F2FP.F16.F32.PACK_AB R67, RZ, R67 ;  /* 0x00000043ff43723e */ /* 0x000fe200000000ff */
[----:B------:R-:W-:Y:S01]  /*5d10*/  @P2 STG.E.U16 desc[UR36][R8.64+0xa0], R66 ;  /* 0x0000a04208002986 */ /* 0x000fe2000c101524 */
[----:B------:R-:W-:-:S02]  /*5d20*/  F2FP.F16.F32.PACK_AB R68, RZ, R68 ;  /* 0x00000044ff44723e */ /* 0x000fc400000000ff */
[C---:B------:R-:W-:Y:S01]  /*5d30*/  ISETP.GT.AND P2, PT, R3.reuse, 0x8, P1 ;  /* 0x000000080300780c */ /* 0x040fe20000f44270 */
[----:B------:R-:W-:Y:S01]  /*5d40*/  @P3 STG.E.U16 desc[UR36][R8.64+0xa2], R67 ;  /* 0x0000a24308003986 */ /* 0x000fe2000c101524 */
[C---:B------:R-:W-:Y:S02]  /*5d50*/  ISETP.GT.AND P1, PT, R4.reuse, 0x60, PT ;  /* 0x000000600400780c */ /* 0x040fe40003f24270 */
[----:B------:R-:W-:Y:S01]  /*5d60*/  F2FP.F16.F32.PACK_AB R69, RZ, R69 ;  /* 0x00000045ff45723e */ /* 0x000fe200000000ff */
[----:B------:R-:W-:Y:S01]  /*5d70*/  @P4 STG.E.U16 desc[UR36][R6.64+0xb0], R68 ;  /* 0x0000b04406004986 */ /* 0x000fe2000c101524 */
[C---:B------:R-:W-:Y:S02]  /*5d80*/  ISETP.GT.AND P3, PT, R3.reuse, 0x8, P0 ;  /* 0x000000080300780c */ /* 0x040fe40000764270 */
[----:B------:R-:W-:Y:S01]  /*5d90*/  ISETP.GT.AND P0, PT, R4, 0x61, PT ;  /* 0x000000610400780c */ /* 0x000fe20003f04270 */
[----:B------:R-:W-:Y:S01]  /*5da0*/  @P5 STG.E.U16 desc[UR36][R6.64+0xb2], R69 ;  /* 0x0000b24506005986 */ /* 0x000fe2000c101524 */
[----:B------:R-:W-:-:S02]  /*5db0*/  ISETP.GT.AND P4, PT, R3, RZ, P1 ;  /* 0x000000ff0300720c */ /* 0x000fc40000f84270 */
[C---:B------:R-:W-:Y:S02]  /*5dc0*/  ISETP.GT.AND P5, PT, R3.reuse, RZ, P0 ;  /* 0x000000ff0300720c */ /* 0x040fe400007a4270 */
[----:B------:R-:W-:Y:S02]  /*5dd0*/  F2FP.F16.F32.PACK_AB R70, RZ, R70 ;  /* 0x00000046ff46723e */ /* 0x000fe400000000ff */
[----:B------:R-:W-:Y:S02]  /*5de0*/  F2FP.F16.F32.PACK_AB R71, RZ, R71 ;  /* 0x00000047ff47723e */ /* 0x000fe400000000ff */
[----:B------:R-:W-:Y:S01]  /*5df0*/  F2FP.F16.F32.PACK_AB R72, RZ, R72 ;  /* 0x00000048ff48723e */ /* 0x000fe200000000ff */
[----:B------:R-:W-:Y:S01]  /*5e00*/  @P2 STG.E.U16 desc[UR36][R8.64+0xb0], R70 ;  /* 0x0000b04608002986 */ /* 0x000fe2000c101524 */
[----:B------:R-:W-:Y:S02]  /*5e10*/  F2FP.F16.F32.PACK_AB R73, RZ, R73 ;  /* 0x00000049ff49723e */ /* 0x000fe400000000ff */
[C---:B------:R-:W-:Y:S01]  /*5e20*/  ISETP.GT.AND P1, PT, R3.reuse, 0x8, P1 ;  /* 0x000000080300780c */ /* 0x040fe20000f24270 */
[----:B------:R-:W-:Y:S01]  /*5e30*/  @P3 STG.E.U16 desc[UR36][R8.64+0xb2], R71 ;  /* 0x0000b24708003986 */ /* 0x000fe2000c101524 */
[----:B------:R-:W-:-:S02]  /*5e40*/  ISETP.GT.AND P2, PT, R3, 0x8, P0 ;  /* 0x000000080300780c */ /* 0x000fc40000744270 */
[C---:B------:R-:W-:Y:S01]  /*5e50*/  ISETP.GT.AND P0, PT, R4.reuse, 0x69, PT ;  /* 0x000000690400780c */ /* 0x040fe20003f04270 */
[----:B------:R-:W-:Y:S01]  /*5e60*/  @P4 STG.E.U16 desc[UR36][R6.64+0xc0], R72 ;  /* 0x0000c04806004986 */ /* 0x000fe2000c101524 */
[----:B------:R-:W-:Y:S02]  /*5e70*/  ISETP.GT.AND P4, PT, R4, 0x68, PT ;  /* 0x000000680400780c */ /* 0x000fe40003f84270 */
[----:B------:R-:W-:Y:S01]  /*5e80*/  F2FP.F16.F32.PACK_AB R74, RZ, R74 ;  /* 0x0000004aff4a723e */ /* 0x000fe200000000ff */
[----:B------:R-:W-:Y:S01]  /*5e90*/  @P5 STG.E.U16 desc[UR36][R6.64+0xc2], R73 ;  /* 0x0000c24906005986 */ /* 0x000fe2000c101524 */
[C---:B------:R-:W-:Y:S02]  /*5ea0*/  ISETP.GT.AND P5, PT, R3.reuse, RZ, P4 ;  /* 0x000000ff0300720c */ /* 0x040fe400027a4270 */
[----:B------:R-:W-:Y:S01]  /*5eb0*/  ISETP.GT.AND P3, PT, R3, RZ, P0 ;  /* 0x000000ff0300720c */ /* 0x000fe20000764270 */
[----:B------:R-:W-:Y:S01]  /*5ec0*/  @P1 STG.E.U16 desc[UR36][R8.64+0xc0], R74 ;  /* 0x0000c04a08001986 */ /* 0x000fe2000c101524 */
[----:B------:R-:W-:-:S02]  /*5ed0*/  F2FP.F16.F32.PACK_AB R75, RZ, R75 ;  /* 0x0000004bff4b723e */ /* 0x000fc400000000ff */
[----:B------:R-:W-:Y:S02]  /*5ee0*/  F2FP.F16.F32.PACK_AB R76, RZ, R76 ;  /* 0x0000004cff4c723e */ /* 0x000fe400000000ff */
[C---:B------:R-:W-:Y:S01]  /*5ef0*/  ISETP.GT.AND P4, PT, R3.reuse, 0x8, P4 ;  /* 0x000000080300780c */ /* 0x040fe20002784270 */
[----:B------:R-:W-:Y:S01]  /*5f00*/  @P2 STG.E.U16 desc[UR36][R8.64+0xc2], R75 ;  /* 0x0000c24b08002986 */ /* 0x000fe2000c101524 */
[----:B------:R-:W-:Y:S02]  /*5f10*/  F2FP.F16.F32.PACK_AB R77, RZ, R77 ;  /* 0x0000004dff4d723e */ /* 0x000fe400000000ff */
[C---:B------:R-:W-:Y:S01]  /*5f20*/  ISETP.GT.AND P2, PT, R4.reuse, 0x71, PT ;  /* 0x000000710400780c */ /* 0x040fe20003f44270 */
[----:B------:R-:W-:Y:S01]  /*5f30*/  @P5 STG.E.U16 desc[UR36][R6.64+0xd0], R76 ;  /* 0x0000d04c06005986 */ /* 0x000fe2000c101524 */
[----:B------:R-:W-:Y:S02]  /*5f40*/  ISETP.GT.AND P5, PT, R3, 0x8, P0 ;  /* 0x000000080300780c */ /* 0x000fe400007a4270 */
[C---:B------:R-:W-:Y:S01]  /*5f50*/  ISETP.GT.AND P1, PT, R4.reuse, 0x78, PT ;  /* 0x000000780400780c */ /* 0x040fe20003f24270 */
[----:B------:R-:W-:Y:S01]  /*5f60*/  @P3 STG.E.U16 desc[UR36][R6.64+0xd2], R77 ;  /* 0x0000d24d06003986 */ /* 0x000fe2000c101524 */
[----:B------:R-:W-:-:S02]  /*5f70*/  ISETP.GT.AND P3, PT, R4, 0x70, PT ;  /* 0x000000700400780c */ /* 0x000fc40003f64270 */
[----:B------:R-:W-:Y:S01]  /*5f80*/  ISETP.GT.AND P0, PT, R4, 0x79, PT ;  /* 0x000000790400780c */ /* 0x000fe20003f04270 */
[----:B------:R-:W-:Y:S01]  /*5f90*/  @P4 IMAD.MOV.U32 R4, RZ, RZ, R8 ;  /* 0x000000ffff044224 */ /* 0x000fe200078e0008 */
[----:B------:R-:W-:Y:S01]  /*5fa0*/  F2FP.F16.F32.PACK_AB R78, RZ, R78 ;  /* 0x0000004eff4e723e */ /* 0x000fe200000000ff */
[----:B------:R-:W-:Y:S01]  /*5fb0*/  @P4 IMAD.MOV.U32 R5, RZ, RZ, R9 ;  /* 0x000000ffff054224 */ /* 0x000fe200078e0009 */
[----:B------:R-:W-:Y:S02]  /*5fc0*/  F2FP.F16.F32.PACK_AB R79, RZ, R79 ;  /* 0x0000004fff4f723e */ /* 0x000fe400000000ff */
[----:B------:R-:W-:Y:S02]  /*5fd0*/  F2FP.F16.F32.PACK_AB R80, RZ, R80 ;  /* 0x00000050ff50723e */ /* 0x000fe400000000ff */
[----:B------:R0:W-:Y:S01]  /*5fe0*/  @P4 STG.E.U16 desc[UR36][R4.64+0xd0], R78 ;  /* 0x0000d04e04004986 */ /* 0x0001e2000c101524 */
[----:B------:R-:W-:Y:S02]  /*5ff0*/  ISETP.GT.AND P4, PT, R3, RZ, P2 ;  /* 0x000000ff0300720c */ /* 0x000fe40001784270 */
[----:B------:R-:W-:-:S02]  /*6000*/  F2FP.F16.F32.PACK_AB R81, RZ, R81 ;  /* 0x00000051ff51723e */ /* 0x000fc400000000ff */
[----:B------:R-:W-:Y:S02]  /*6010*/  ISETP.GT.AND P2, PT, R3, 0x8, P2 ;  /* 0x000000080300780c */ /* 0x000fe40001744270 */
[----:B------:R-:W-:Y:S02]  /*6020*/  F2FP.F16.F32.PACK_AB R82, RZ, R82 ;  /* 0x00000052ff52723e */ /* 0x000fe400000000ff */
[----:B------:R-:W-:Y:S02]  /*6030*/  F2FP.F16.F32.PACK_AB R83, RZ, R83 ;  /* 0x00000053ff53723e */ /* 0x000fe400000000ff */
[----:B------:R-:W-:Y:S01]  /*6040*/  F2FP.F16.F32.PACK_AB R84, RZ, R84 ;  /* 0x00000054ff54723e */ /* 0x000fe200000000ff */
[----:B0-----:R-:W-:Y:S01]  /*6050*/  @P5 IMAD.MOV.U32 R4, RZ, RZ, R8 ;  /* 0x000000ffff045224 */ /* 0x001fe200078e0008 */
[----:B------:R-:W-:Y:S01]  /*6060*/  F2FP.F16.F32.PACK_AB R85, RZ, R85 ;  /* 0x00000055ff55723e */ /* 0x000fe200000000ff */
[----:B------:R-:W-:Y:S01]  /*6070*/  @P5 IMAD.MOV.U32 R5, RZ, RZ, R9 ;  /* 0x000000ffff055224 */ /* 0x000fe200078e0009 */
[----:B------:R-:W-:-:S02]  /*6080*/  F2FP.F16.F32.PACK_AB R86, RZ, R86 ;  /* 0x00000056ff56723e */ /* 0x000fc400000000ff */
[----:B------:R-:W-:Y:S02]  /*6090*/  F2FP.F16.F32.PACK_AB R87, RZ, R87 ;  /* 0x00000057ff57723e */ /* 0x000fe400000000ff */
[----:B------:R0:W-:Y:S01]  /*60a0*/  @P5 STG.E.U16 desc[UR36][R4.64+0xd2], R79 ;  /* 0x0000d24f04005986 */ /* 0x0001e2000c101524 */
[C---:B------:R-:W-:Y:S02]  /*60b0*/  ISETP.GT.AND P5, PT, R3.reuse, RZ, P3 ;  /* 0x000000ff0300720c */ /* 0x040fe40001fa4270 */
[----:B------:R-:W-:-:S11]  /*60c0*/  ISETP.GT.AND P3, PT, R3, 0x8, P3 ;  /* 0x000000080300780c */ /* 0x000fd60001f64270 */
[----:B0-----:R-:W-:Y:S02]  /*60d0*/  @P5 IMAD.MOV.U32 R4, RZ, RZ, R6 ;  /* 0x000000ffff045224 */ /* 0x001fe400078e0006 */
[----:B------:R-:W-:-:S05]  /*60e0*/  @P5 IMAD.MOV.U32 R5, RZ, RZ, R7 ;  /* 0x000000ffff055224 */ /* 0x000fca00078e0007 */
[----:B------:R0:W-:Y:S01]  /*60f0*/  @P5 STG.E.U16 desc[UR36][R4.64+0xe0], R80 ;  /* 0x0000e05004005986 */ /* 0x0001e2000c101524 */
[C---:B------:R-:W-:Y:S02]  /*6100*/  ISETP.GT.AND P5, PT, R3.reuse, RZ, P0 ;  /* 0x000000ff0300720c */ /* 0x040fe400007a4270 */
[----:B------:R-:W-:Y:S01]  /*6110*/  ISETP.GT.AND P0, PT, R3, 0x8, P0 ;  /* 0x000000080300780c */ /* 0x000fe20000704270 */
[----:B0-----:R-:W-:Y:S02]  /*6120*/  @P4 IMAD.MOV.U32 R4, RZ, RZ, R6 ;  /* 0x000000ffff044224 */ /* 0x001fe400078e0006 */
[----:B------:R-:W-:-:S05]  /*6130*/  @P4 IMAD.MOV.U32 R5, RZ, RZ, R7 ;  /* 0x000000ffff054224 */ /* 0x000fca00078e0007 */
[----:B------:R0:W-:Y:S01]  /*6140*/  @P4 STG.E.U16 desc[UR36][R4.64+0xe2], R81 ;  /* 0x0000e25104004986 */ /* 0x0001e2000c101524 */
[C---:B------:R-:W-:Y:S02]  /*6150*/  ISETP.GT.AND P4, PT, R3.reuse, RZ, P1 ;  /* 0x000000ff0300720c */ /* 0x040fe40000f84270 */
[----:B------:R-:W-:Y:S01]  /*6160*/  ISETP.GT.AND P1, PT, R3, 0x8, P1 ;  /* 0x000000080300780c */ /* 0x000fe20000f24270 */
[----:B0-----:R-:W-:Y:S02]  /*6170*/  @P3 IMAD.MOV.U32 R4, RZ, RZ, R8 ;  /* 0x000000ffff043224 */ /* 0x001fe400078e0008 */
[----:B------:R-:W-:-:S05]  /*6180*/  @P3 IMAD.MOV.U32 R5, RZ, RZ, R9 ;  /* 0x000000ffff053224 */ /* 0x000fca00078e0009 */
[----:B------:R0:W-:Y:S02]  /*6190*/  @P3 STG.E.U16 desc[UR36][R4.64+0xe0], R82 ;  /* 0x0000e05204003986 */ /* 0x0001e4000c101524 */
[----:B0-----:R-:W-:Y:S02]  /*61a0*/  @P2 IMAD.MOV.U32 R4, RZ, RZ, R8 ;  /* 0x000000ffff042224 */ /* 0x001fe400078e0008 */
[----:B------:R-:W-:-:S05]  /*61b0*/  @P2 IMAD.MOV.U32 R5, RZ, RZ, R9 ;  /* 0x000000ffff052224 */ /* 0x000fca00078e0009 */
[----:B------:R0:W-:Y:S02]  /*61c0*/  @P2 STG.E.U16 desc[UR36][R4.64+0xe2], R83 ;  /* 0x0000e25304002986 */ /* 0x0001e4000c101524 */
[----:B0-----:R-:W-:Y:S02]  /*61d0*/  @P4 IMAD.MOV.U32 R4, RZ, RZ, R6 ;  /* 0x000000ffff044224 */ /* 0x001fe400078e0006 */
[----:B------:R-:W-:-:S05]  /*61e0*/  @P4 IMAD.MOV.U32 R5, RZ, RZ, R7 ;  /* 0x000000ffff054224 */ /* 0x000fca00078e0007 */
[----:B------:R0:W-:Y:S04]  /*61f0*/  @P4 STG.E.U16 desc[UR36][R4.64+0xf0], R84 ;  /* 0x0000f05404004986 */ /* 0x0001e8000c101524 */
[----:B------:R1:W-:Y:S01]  /*6200*/  @P5 STG.E.U16 desc[UR36][R6.64+0xf2], R85 ;  /* 0x0000f25506005986 */ /* 0x0003e2000c101524 */
[----:B0-----:R-:W-:Y:S02]  /*6210*/  @P1 IMAD.MOV.U32 R4, RZ, RZ, R8 ;  /* 0x000000ffff041224 */ /* 0x001fe400078e0008 */
[----:B------:R-:W-:-:S05]  /*6220*/  @P1 IMAD.MOV.U32 R5, RZ, RZ, R9 ;  /* 0x000000ffff051224 */ /* 0x000fca00078e0009 */
[----:B------:R1:W-:Y:S04]  /*6230*/  @P1 STG.E.U16 desc[UR36][R4.64+0xf0], R86 ;  /* 0x0000f05604001986 */ /* 0x0003e8000c101524 */
[----:B------:R1:W-:Y:S02]  /*6240*/  @P0 STG.E.U16 desc[UR36][R8.64+0xf2], R87 ;  /* 0x0000f25708000986 */ /* 0x0003e4000c101524 */
.L_x_158:
[----:B------:R-:W-:Y:S05]  /*6250*/  BSYNC B0 ;  /* 0x0000000000007941 */ /* 0x000fea0003800000 */
.L_x_32:
[----:B------:R-:W-:Y:S01]  /*6260*/  IADD3 R16, P0, R16, UR38, RZ ;  /* 0x0000002610107c10 */ /* 0x000fe2000ff1e0ff */
[----:B------:R-:W-:Y:S01]  /*6270*/  ULDC.64 UR4, c[0x0][0x650] ;  /* 0x0001940000047ab9 */ /* 0x000fe20000000a00 */
[----:B------:R-:W-:Y:S01]  /*6280*/  PRMT R3, RZ, 0x7610, R3 ;  /* 0x00007610ff037816 */ /* 0x000fe20000000003 */
[----:B------:R-:W-:Y:S01]  /*6290*/  IMAD.MOV.U32 R100, RZ, RZ, -0x1 ;  /* 0xffffffffff647424 */ /* 0x000fe200078e00ff */
[----:B------:R-:W-:Y:S01]  /*62a0*/  IADD3.X R17, R17, UR41, RZ, P0, !PT ;  /* 0x0000002911117c10 */ /* 0x000fe200087fe4ff */
[----:B------:R-:W-:Y:S01]  /*62b0*/  IMAD.MOV.U32 R101, RZ, RZ, -0x1 ;  /* 0xffffffffff657424 */ /* 0x000fe200078e00ff */
[----:B------:R-:W-:-:S04]  /*62c0*/  ISETP.GE.U32.AND P0, PT, R16, UR4, PT ;  /* 0x0000000410007c0c */ /* 0x000fc8000bf06070 */
[----:B------:R-:W-:-:S13]  /*62d0*/  ISETP.GE.U32.AND.EX P0, PT, R17, UR5, PT, P0 ;  /* 0x0000000511007c0c */ /* 0x000fda000bf06100 */
[----:B------:R-:W-:Y:S05]  /*62e0*/  @P0 BRA `(.L_x_159) ;  /* 0x00000004004c0947 */ /* 0x000fea0003800000 */
[----:B------:R-:W0:Y:S01]  /*62f0*/  LDC.64 R10, c[0x0][0x628] ;  /* 0x00018a00ff0a7b82 */ /* 0x000e220000000a00 */
[----:B---3--:R-:W3:Y:S01]  /*6300*/  S2R R12, SR_CTAID.X ;  /* 0x00000000000c7919 */ /* 0x008ee20000002500 */
[----:B-12-4-:R-:W-:Y:S02]  /*6310*/  IMAD.MOV.U32 R8, RZ, RZ, R16 ;  /* 0x000000ffff087224 */ /* 0x016fe400078e0010 */
[----:B------:R-:W-:Y:S01]  /*6320*/  IMAD.MOV.U32 R9, RZ, RZ, R17 ;  /* 0x000000ffff097224 */ /* 0x000fe200078e0011 */
[----:B------:R-:W1:Y:S03]  /*6330*/  S2R R20, SR_CTAID.Y ;  /* 0x0000000000147919 */ /* 0x000e660000002600 */
[----:B------:R-:W2:Y:S08]  /*6340*/  LDC R0, c[0x0][0x630] ;  /* 0x00018c00ff007b82 */ /* 0x000eb00000000800 */
[----:B------:R-:W4:Y:S01]  /*6350*/  LDC.64 R14, c[0x0][0x620] ;  /* 0x00018800ff0e7b82 */ /* 0x000f220000000a00 */
[----:B0-----:R-:W-:-:S04]  /*6360*/  ISETP.NE.U32.AND P0, PT, R10, RZ, PT ;  /* 0x000000ff0a00720c */ /* 0x001fc80003f05070 */
[----:B------:R-:W-:-:S13]  /*6370*/  ISETP.NE.AND.EX P0, PT, R11, RZ, PT, P0 ;  /* 0x000000ff0b00720c */ /* 0x000fda0003f05300 */
[----:B-1234-:R-:W-:Y:S05]  /*6380*/  @!P0 BRA `(.L_x_160) ;  /* 0x0000000000288947 */ /* 0x01efea0003800000 */
        /* <DEDUP_REMOVED lines=10> */
.L_x_160:
[-CC-:B------:R-:W-:Y:S01]  /*6430*/  SHF.R.U64 R101, R8, R0.reuse, R9.reuse ;  /* 0x0000000008657219 */ /* 0x180fe20000001209 */
[----:B------:R-:W0:Y:S01]  /*6440*/  LDC.64 R26, c[0x0][0x640] ;  /* 0x00019000ff1a7b82 */ /* 0x000e220000000a00 */
[----:B------:R-:W-:Y:S01]  /*6450*/  SHF.R.U32.HI R0, RZ, R0, R9 ;  /* 0x00000000ff007219 */ /* 0x000fe20000011609 */
[----:B------:R-:W-:Y:S01]  /*6460*/  ULDC UR4, c[0x0][0x150] ;  /* 0x0000540000047ab9 */ /* 0x000fe20000000800 */
[----:B------:R-:W-:Y:S02]  /*6470*/  IADD3 R3, P0, RZ, -R101, RZ ;  /* 0x80000065ff037210 */ /* 0x000fe40007f1e0ff */
[----:B------:R-:W-:-:S03]  /*6480*/  I2FP.F32.U32 R7, R12 ;  /* 0x0000000c00077245 */ /* 0x000fc60000201000 */
[----:B------:R-:W1:Y:S01]  /*6490*/  LDC R6, c[0x0][0x618] ;  /* 0x00018600ff067b82 */ /* 0x000e620000000800 */
[----:B------:R-:W-:Y:S02]  /*64a0*/  IMAD.X R5, RZ, RZ, ~R0, P0 ;  /* 0x000000ffff057224 */ /* 0x000fe400000e0e00 */
[----:B------:R-:W-:Y:S01]  /*64b0*/  FMUL R7, R7, UR4 ;  /* 0x0000000407077c20 */ /* 0x000fe20008400000 */
[----:B------:R-:W-:Y:S01]  /*64c0*/  ULDC UR4, c[0x0][0x154] ;  /* 0x0000550000047ab9 */ /* 0x000fe20000000800 */
[-C--:B------:R-:W-:Y:S02]  /*64d0*/  IMAD R0, R5, R14.reuse, RZ ;  /* 0x0000000e05007224 */ /* 0x080fe400078e02ff */
[C---:B------:R-:W-:Y:S01]  /*64e0*/  IMAD.WIDE.U32 R4, R3.reuse, R14, R16 ;  /* 0x0000000e03047225 */ /* 0x040fe200078e0010 */
[----:B------:R-:W2:Y:S01]  /*64f0*/  LDC R8, c[0x0][0x608] ;  /* 0x00018200ff087b82 */ /* 0x000ea20000000800 */
[----:B------:R-:W3:Y:S02]  /*6500*/  F2I.U32.TRUNC.NTZ R7, R7 ;  /* 0x0000000700077305 */ /* 0x000ee4000020f000 */
[----:B------:R-:W-:Y:S01]  /*6510*/  IMAD R3, R3, R15, R0 ;  /* 0x0000000f03037224 */ /* 0x000fe200078e0200 */
[----:B------:R-:W-:-:S03]  /*6520*/  I2FP.F32.U32 R0, R20 ;  /* 0x0000001400007245 */ /* 0x000fc60000201000 */
[----:B------:R-:W-:Y:S01]  /*6530*/  IMAD.IADD R3, R5, 0x1, R3 ;  /* 0x0000000105037824 */ /* 0x000fe200078e0203 */
[----:B------:R-:W4:Y:S01]  /*6540*/  LDC R11, c[0x0][0x658] ;  /* 0x00019600ff0b7b82 */ /* 0x000f220000000800 */
[----:B0-----:R-:W-:-:S04]  /*6550*/  ISETP.NE.U32.AND P0, PT, R26, RZ, PT ;  /* 0x000000ff1a00720c */ /* 0x001fc80003f05070 */
[----:B------:R-:W-:-:S03]  /*6560*/  ISETP.NE.AND.EX P0, PT, R27, RZ, PT, P0 ;  /* 0x000000ff1b00720c */ /* 0x000fc60003f05300 */
[----:B------:R-:W0:Y:S01]  /*6570*/  LDC R9, c[0x0][0x144] ;  /* 0x00005100ff097b82 */ /* 0x000e220000000800 */
[-C--:B-1----:R-:W-:Y:S01]  /*6580*/  SHF.R.U64 R10, R4, R6.reuse, R3 ;  /* 0x00000006040a7219 */ /* 0x082fe20000001203 */
[----:B---3--:R-:W-:Y:S01]  /*6590*/  IMAD.MOV R7, RZ, RZ, -R7 ;  /* 0x000000ffff077224 */ /* 0x008fe200078e0a07 */
[----:B------:R-:W-:Y:S01]  /*65a0*/  SHF.R.U32.HI R3, RZ, R6, R3 ;  /* 0x00000006ff037219 */ /* 0x000fe20000011603 */
[----:B------:R-:W-:-:S04]  /*65b0*/  FMUL R6, R0, UR4 ;  /* 0x0000000400067c20 */ /* 0x000fc80008400000 */
[----:B------:R-:W1:Y:S01]  /*65c0*/  LDC R21, c[0x0][0x148] ;  /* 0x00005200ff157b82 */ /* 0x000e620000000800 */
[----:B------:R3:W0:Y:S01]  /*65d0*/  F2I.U32.TRUNC.NTZ R14, R6 ;  /* 0x00000006000e7305 */ /* 0x000622000020f000 */
[-CC-:B--2---:R-:W-:Y:S02]  /*65e0*/  SHF.R.U64 R13, R10, R8.reuse, R3.reuse ;  /* 0x000000080a0d7219 */ /* 0x184fe40000001203 */
[----:B------:R-:W-:-:S04]  /*65f0*/  SHF.R.U32.HI R0, RZ, R8, R3 ;  /* 0x00000008ff007219 */ /* 0x000fc80000011603 */
[----:B-----5:R-:W2:Y:S01]  /*6600*/  LDC R24, c[0x0][0x648] ;  /* 0x00019200ff187b82 */ /* 0x020ea20000000800 */
[-CC-:B----4-:R-:W-:Y:S02]  /*6610*/  SHF.R.U64 R15, R13, R11.reuse, R0.reuse ;  /* 0x0000000b0d0f7219 */ /* 0x190fe40000001200 */
[----:B------:R-:W-:-:S03]  /*6620*/  SHF.R.U32.HI R5, RZ, R11, R0 ;  /* 0x0000000bff057219 */ /* 0x000fc60000011600 */
[----:B------:R-:W-:Y:S02]  /*6630*/  IMAD.MOV.U32 R4, RZ, RZ, R15 ;  /* 0x000000ffff047224 */ /* 0x000fe400078e000f */
[----:B------:R-:W4:Y:S01]  /*6640*/  LDC R28, c[0x0][0x638] ;  /* 0x00018e00ff1c7b82 */ /* 0x000f220000000800 */
[----:B0-----:R-:W-:-:S07]  /*6650*/  IMAD R25, R9, R7, R12 ;  /* 0x0000000709197224 */ /* 0x001fce00078e020c */
[----:B------:R-:W0:Y:S08]  /*6660*/  LDC R29, c[0x0][0x610] ;  /* 0x00018400ff1d7b82 */ /* 0x000e300000000800 */
[----:B------:R-:W0:Y:S01]  /*6670*/  LDC R30, c[0x0][0x600] ;  /* 0x00018000ff1e7b82 */ /* 0x000e220000000800 */
[----:B-123--:R-:W-:Y:S05]  /*6680*/  @!P0 BRA `(.L_x_161) ;  /* 0x0000000000288947 */ /* 0x00efea0003800000 */
[----:B------:R-:W1:Y:S02]  /*6690*/  LDC R0, c[0x0][0x64c] ;  /* 0x00019300ff007b82 */ /* 0x000e640000000800 */
[----:B-1----:R-:W-:-:S05]  /*66a0*/  IADD3 R3, P0, R15, R0, RZ ;  /* 0x000000000f037210 */ /* 0x002fca0007f1e0ff */
        /* <DEDUP_REMOVED lines=8> */
.L_x_161:
[----:B------:R-:W-:Y:S01]  /*6730*/  ISETP.NE.AND P0, PT, R2, 0x1, PT ;  /* 0x000000010200780c */ /* 0x000fe20003f05270 */
[----:B------:R-:W-:Y:S01]  /*6740*/  IMAD.MOV R14, RZ, RZ, -R14 ;  /* 0x000000ffff0e7224 */ /* 0x000fe200078e0a0e */
[----:B------:R-:W-:Y:S02]  /*6750*/  SHF.R.U64 R3, R4, R24, R5 ;  /* 0x0000001804037219 */ /* 0x000fe40000001205 */
[----:B------:R-:W-:Y:S02]  /*6760*/  LOP3.LUT R0, R13, R98, RZ, 0xc0, !PT ;  /* 0x000000620d007212 */ /* 0x000fe400078ec0ff */
[----:B------:R-:W-:Y:S01]  /*6770*/  LOP3.LUT R10, R10, R97, RZ, 0xc0, !PT ;  /* 0x000000610a0a7212 */ /* 0x000fe200078ec0ff */
[----:B------:R-:W-:Y:S02]  /*6780*/  IMAD.MOV R4, RZ, RZ, -R3 ;  /* 0x000000ffff047224 */ /* 0x000fe400078e0a03 */
[----:B------:R-:W-:Y:S02]  /*6790*/  IMAD R0, R93, R3, R0 ;  /* 0x000000035d007224 */ /* 0x000fe400078e0200 */
[----:B----4-:R-:W-:-:S02]  /*67a0*/  IMAD R3, R4, R28, R15 ;  /* 0x0000001c04037224 */ /* 0x010fc400078e020f */
[----:B------:R-:W-:Y:S02]  /*67b0*/  @P0 IMAD R25, R21, R14, R20 ;  /* 0x0000000e15190224 */ /* 0x000fe400078e0214 */
[----:B0-----:R-:W-:Y:S02]  /*67c0*/  IMAD R5, R3, R30, R10 ;  /* 0x0000001e03057224 */ /* 0x001fe400078e020a */
[----:B------:R-:W-:Y:S02]  /*67d0*/  IMAD R0, R0, R29, R25 ;  /* 0x0000001d00007224 */ /* 0x000fe400078e0219 */
[----:B------:R-:W-:-:S03]  /*67e0*/  IMAD.MOV.U32 R4, RZ, RZ, 0x1 ;  /* 0x00000001ff047424 */ /* 0x000fc600078e00ff */
[----:B------:R-:W-:Y:S02]  /*67f0*/  SEL R100, R5, R0, !P0 ;  /* 0x0000000005647207 */ /* 0x000fe40004000000 */
[----:B------:R-:W-:Y:S02]  /*6800*/  PRMT R3, R4, 0x7610, R3 ;  /* 0x0000761004037816 */ /* 0x000fe40000000003 */
[----:B------:R-:W-:-:S07]  /*6810*/  SEL R0, R0, R5, !P0 ;  /* 0x0000000500007207 */ /* 0x000fce0004000000 */
.L_x_159:
[----:B------:R-:W-:Y:S01]  /*6820*/  LOP3.LUT P0, RZ, R3, 0xff, RZ, 0xc0, !PT ;  /* 0x000000ff03ff7812 */ /* 0x000fe2000780c0ff */
[----:B------:R-:W-:Y:S01]  /*6830*/  UIMAD.WIDE.U32 UR4, UR42, -0x55555555, URZ ;  /* 0xaaaaaaab2a0478a5 */ /* 0x000fe2000f8e003f */
[----:B------:R-:W-:-:S03]  /*6840*/  IMAD.MOV.U32 R103, RZ, RZ, R0 ;  /* 0x000000ffff677224 */ /* 0x000fc600078e0000 */
[----:B------:R-:W-:-:S04]  /*6850*/  USHF.R.U32.HI UR4, URZ, 0x2, UR5 ;  /* 0x000000023f047899 */ /* 0x000fc80008011605 */
[----:B------:R-:W-:-:S04]  /*6860*/  UIMAD UR42, UR4, -0x6, UR42 ;  /* 0xfffffffa042a78a4 */ /* 0x000fc8000f8e022a */
[----:B------:R-:W-:Y:S08]  /*6870*/  @P0 BRA `(.L_x_162) ;  /* 0xffffffac00100947 */ /* 0x000ff0000383ffff */
[----:B------:R-:W-:Y:S05]  /*6880*/  EXIT ;  /* 0x000000000000794d */ /* 0x000fea0003800000 */
.L_x_7:
        /* <DEDUP_REMOVED lines=26> */
.L_x_164:
[----:B------:R-:W0:Y:S01]  /*6a30*/  LDC.64 R28, c[0x0][0x640] ;  /* 0x00019000ff1c7b82 */ /* 0x000e220000000a00 */
[-CC-:B------:R-:W-:Y:S01]  /*6a40*/  SHF.R.U64 R21, R14, R8.reuse, R15.reuse ;  /* 0x000000080e157219 */ /* 0x180fe2000000120f */
[----:B------:R-:W-:Y:S01]  /*6a50*/  IMAD.MOV.U32 R31, RZ, RZ, 0x1 ;  /* 0x00000001ff1f7424 */ /* 0x000fe200078e00ff */
[----:B------:R-:W-:Y:S02]  /*6a60*/  SHF.R.U32.HI R7, RZ, R8, R15 ;  /* 0x00000008ff077219 */ /* 0x000fe4000001160f */
[----:B------:R-:W-:-:S03]  /*6a70*/  IADD3 R13, P0, RZ, -R21, RZ ;  /* 0x80000015ff0d7210 */ /* 0x000fc60007f1e0ff */
[----:B------:R-:W1:Y:S02]  /*6a80*/  LDC R12, c[0x0][0x618] ;  /* 0x00018600ff0c7b82 */ /* 0x000e640000000800 */
[----:B------:R-:W-:Y:S02]  /*6a90*/  IMAD.X R7, RZ, RZ, ~R7, P0 ;  /* 0x000000ffff077224 */ /* 0x000fe400000e0e07 */
[----:B------:R-:W-:-:S04]  /*6aa0*/  IMAD.WIDE.U32 R10, R13, R24, R16 ;  /* 0x000000180d0a7225 */ /* 0x000fc800078e0010 */
[----:B------:R-:W2:Y:S01]  /*6ab0*/  LDC R14, c[0x0][0x608] ;  /* 0x00018200ff0e7b82 */ /* 0x000ea20000000800 */
[----:B------:R-:W-:-:S04]  /*6ac0*/  IMAD R8, R7, R24, RZ ;  /* 0x0000001807087224 */ /* 0x000fc800078e02ff */
[----:B------:R-:W-:-:S03]  /*6ad0*/  IMAD R7, R13, R25, R8 ;  /* 0x000000190d077224 */ /* 0x000fc600078e0208 */
[----:B------:R-:W3:Y:S01]  /*6ae0*/  LDC R26, c[0x0][0x658] ;  /* 0x00019600ff1a7b82 */ /* 0x000ee20000000800 */
[----:B------:R-:W-:Y:S01]  /*6af0*/  IMAD.IADD R7, R11, 0x1, R7 ;  /* 0x000000010b077824 */ /* 0x000fe200078e0207 */
[----:B0-----:R-:W-:Y:S01]  /*6b00*/  ISETP.NE.U32.AND P0, PT, R28, RZ, PT ;  /* 0x000000ff1c00720c */ /* 0x001fe20003f05070 */
[----:B------:R-:W-:-:S03]  /*6b10*/  IMAD.MOV.U32 R11, RZ, RZ, -0x1 ;  /* 0xffffffffff0b7424 */ /* 0x000fc600078e00ff */
        /* <DEDUP_REMOVED lines=8> */
[-C--:B---3--:R-:W-:Y:S02]  /*6ba0*/  SHF.L.U32 R10, R11, R26.reuse, RZ ;  /* 0x0000001a0b0a7219 */ /* 0x088fe400000006ff */
[--C-:B------:R-:W-:Y:S02]  /*6bb0*/  SHF.R.U64 R24, R22, R26, R7.reuse ;  /* 0x0000001a16187219 */ /* 0x100fe40000001207 */
[----:B------:R-:W-:Y:S02]  /*6bc0*/  LOP3.LUT R33, RZ, R10, RZ, 0x33, !PT ;  /* 0x0000000aff217212 */ /* 0x000fe400078e33ff */
[----:B------:R-:W-:Y:S01]  /*6bd0*/  SHF.R.U32.HI R11, RZ, R26, R7 ;  /* 0x0000001aff0b7219 */ /* 0x000fe20000011607 */
[----:B------:R-:W3:Y:S01]  /*6be0*/  LDC R30, c[0x0][0x610] ;  /* 0x00018400ff1e7b82 */ /* 0x000ee20000000800 */
[----:B------:R-:W-:Y:S01]  /*6bf0*/  IMAD.MOV.U32 R10, RZ, RZ, R24 ;  /* 0x000000ffff0a7224 */ /* 0x000fe200078e0018 */
[----:B------:R-:W-:Y:S06]  /*6c00*/  @!P0 BRA `(.L_x_165) ;  /* 0x0000000000288947 */ /* 0x000fec0003800000 */
        /* <DEDUP_REMOVED lines=10> */
.L_x_165:
[----:B------:R-:W-:Y:S02]  /*6cb0*/  ISETP.NE.AND P0, PT, R2, 0x1, PT ;  /* 0x000000010200780c */ /* 0x000fe40003f05270 */
[----:B-1----:R-:W-:Y:S01]  /*6cc0*/  SHF.R.U64 R8, R10, R8, R11 ;  /* 0x000000080a087219 */ /* 0x002fe2000000120b */
[----:B0-----:R-:W-:Y:S01]  /*6cd0*/  VIADD R11, R25, 0xffffffff ;  /* 0xffffffff190b7836 */ /* 0x001fe20000000000 */
[----:B------:R-:W-:Y:S02]  /*6ce0*/  SHF.L.U32 R31, R31, R26, RZ ;  /* 0x0000001a1f1f7219 */ /* 0x000fe400000006ff */
[----:B------:R-:W-:Y:S01]  /*6cf0*/  LOP3.LUT R5, R22, R33, RZ, 0xc0, !PT ;  /* 0x0000002116057212 */ /* 0x000fe200078ec0ff */
[----:B------:R-:W-:-:S04]  /*6d00*/  IMAD.MOV R7, RZ, RZ, -R8 ;  /* 0x000000ffff077224 */ /* 0x000fc800078e0a08 */
[----:B------:R-:W-:Y:S02]  /*6d10*/  IMAD R5, R31, R8, R5 ;  /* 0x000000081f057224 */ /* 0x000fe400078e0205 */
[----:B------:R-:W-:Y:S01]  /*6d20*/  @P0 IMAD R6, R9, R23, R4 ;  /* 0x0000001709060224 */ /* 0x000fe200078e0204 */
[----:B------:R-:W-:Y:S01]  /*6d30*/  LOP3.LUT R9, R20, R11, RZ, 0xc0, !PT ;  /* 0x0000000b14097212 */ /* 0x000fe200078ec0ff */
[----:B--2---:R-:W-:Y:S02]  /*6d40*/  IMAD R4, R7, R27, R24 ;  /* 0x0000001b07047224 */ /* 0x004fe400078e0218 */
[----:B---3--:R-:W-:Y:S02]  /*6d50*/  IMAD R6, R5, R30, R6 ;  /* 0x0000001e05067224 */ /* 0x008fe400078e0206 */
[----:B------:R-:W-:Y:S02]  /*6d60*/  IMAD R5, R4, R25, R9 ;  /* 0x0000001904057224 */ /* 0x000fe400078e0209 */
[----:B------:R-:W-:-:S02]  /*6d70*/  IMAD.MOV.U32 R8, RZ, RZ, 0x1 ;  /* 0x00000001ff087424 */ /* 0x000fc400078e00ff */
[----:B------:R-:W-:Y:S01]  /*6d80*/  IMAD.MOV.U32 R7, RZ, RZ, R21 ;  /* 0x000000ffff077224 */ /* 0x000fe200078e0015 */
[----:B------:R-:W-:Y:S02]  /*6d90*/  SEL R19, R5, R6, !P0 ;  /* 0x0000000605137207 */ /* 0x000fe40004000000 */
[----:B------:R-:W-:-:S07]  /*6da0*/  SEL R12, R6, R5, !P0 ;  /* 0x00000005060c7207 */ /* 0x000fce0004000000 */
.L_x_163:
[----:B------:R-:W-:-:S08]  /*6db0*/  NOP ;  /* 0x0000000000007918 */ /* 0x000fd00000000000 */
[----:B------:R-:W0:-:S00]  /*6dc0*/  USETMAXREG.DEALLOC.CTAPOOL 0x28 ;  /* 0x00000028000079c8 */ /* 0x000e0000080e0500 */
[----:B0-----:R-:W-:-:S13]  /*6dd0*/  ISETP.NE.AND P0, PT, R3, RZ, PT ;  /* 0x000000ff0300720c */ /* 0x001fda0003f05270 */
[----:B------:R-:W-:Y:S05]  /*6de0*/  @P0 EXIT ;  /* 0x000000000000094d */ /* 0x000fea0003800000 */
[----:B------:R-:W-:Y:S01]  /*6df0*/  LOP3.LUT P0, RZ, R8, 0xff, RZ, 0xc0, !PT ;  /* 0x000000ff08ff7812 */ /* 0x000fe2000780c0ff */
[----:B------:R-:W-:Y:S02]  /*6e00*/  IMAD.MOV.U32 R3, RZ, RZ, 0x1 ;  /* 0x00000001ff037424 */ /* 0x000fe400078e00ff */
[----:B------:R-:W-:-:S10]  /*6e10*/  IMAD.MOV.U32 R13, RZ, RZ, RZ ;  /* 0x000000ffff0d7224 */ /* 0x000fd400078e00ff */
[----:B------:R-:W-:Y:S05]  /*6e20*/  @!P0 BRA `(.L_x_166) ;  /* 0x0000000c00a48947 */ /* 0x000fea0003800000 */
[----:B------:R-:W0:Y:S01]  /*6e30*/  LDC R3, c[0x0][0x28c] ;  /* 0x0000a300ff037b82 */ /* 0x000e220000000800 */
[----:B------:R-:W-:Y:S01]  /*6e40*/  UMOV UR7, 0x1 ;  /* 0x0000000100077882 */ /* 0x000fe20000000000 */
[----:B------:R-:W-:Y:S01]  /*6e50*/  ULDC UR21, c[0x0][0x658] ;  /* 0x0001960000157ab9 */ /* 0x000fe20000000800 */
[----:B------:R-:W-:Y:S01]  /*6e60*/  UMOV UR6, 0xffffffff ;  /* 0xffffffff00067882 */ /* 0x000fe20000000000 */
[----:B------:R-:W-:Y:S01]  /*6e70*/  BSSY B0, `(.L_x_166) ;  /* 0x00000e4000007945 */ /* 0x000fe20003800000 */
[----:B------:R-:W-:Y:S01]  /*6e80*/  USHF.L.U32 UR6, UR6, UR21, URZ ;  /* 0x0000001506067299 */ /* 0x000fe2000800063f */
[----:B------:R-:W-:Y:S01]  /*6e90*/  IMAD.MOV.U32 R11, RZ, RZ, 0x1 ;  /* 0x00000001ff0b7424 */ /* 0x000fe200078e00ff */
[----:B------:R-:W-:Y:S01]  /*6ea0*/  LOP3.LUT R10, R18, 0x2, RZ, 0xfc, !PT ;  /* 0x00000002120a7812 */ /* 0x000fe200078efcff */
[----:B------:R-:W1:Y:S01]  /*6eb0*/  S2UR UR5, SR_CgaCtaId ;  /* 0x00000000000579c3 */ /* 0x000e620000008800 */
[----:B------:R-:W-:Y:S01]  /*6ec0*/  IMAD.MOV.U32 R13, RZ, RZ, RZ ;  /* 0x000000ffff0d7224 */ /* 0x000fe200078e00ff */
[----:B------:R-:W-:Y:S01]  /*6ed0*/  ULDC UR13, c[0x0][0x600] ;  /* 0x00018000000d7ab9 */ /* 0x000fe20000000800 */
[----:B------:R-:W-:Y:S01]  /*6ee0*/  UMOV UR30, 0x55 ;  /* 0x00000055001e7882 */ /* 0x000fe20000000000 */
[----:B------:R-:W-:-:S02]  /*6ef0*/  UIADD3 UR13, UR13, -0x1, URZ ;  /* 0xffffffff0d0d7890 */ /* 0x000fc4000fffe03f */
[----:B------:R-:W-:Y:S02]  /*6f00*/  USHF.L.U32 UR21, UR7, UR21, URZ ;  /* 0x0000001507157299 */ /* 0x000fe4000800063f */
[----:B------:R-:W-:Y:S01]  /*6f10*/  ULOP3.LUT UR23, URZ, UR6, URZ, 0x33, !UPT ;  /* 0x000000063f177292 */ /* 0x000fe2000f8e333f */
[----:B------:R-:W-:Y:S01]  /*6f20*/  ULDC.64 UR42, c[0x0][0x198] ;  /* 0x00006600002a7ab9 */ /* 0x000fe20000000a00 */
[----:B0-----:R-:W-:-:S05]  /*6f30*/  VIADD R3, R3, 0x3f ;  /* 0x0000003f03037836 */ /* 0x001fca0000000000 */
[----:B------:R-:W-:Y:S01]  /*6f40*/  SHF.R.S32.HI R4, RZ, 0x1f, R3 ;  /* 0x0000001fff047819 */ /* 0x000fe20000011403 */
[----:B-1----:R-:W-:-:S03]  /*6f50*/  ULOP3.LUT UR4, UR5, 0x1, URZ, 0xc0, !UPT ;  /* 0x0000000105047892 */ /* 0x002fc6000f8ec03f */
[----:B------:R-:W-:Y:S01]  /*6f60*/  LEA.HI R4, R4, R3, RZ, 0x6 ;  /* 0x0000000304047211 */ /* 0x000fe200078f30ff */
[----:B------:R-:W-:Y:S01]  /*6f70*/  USHF.R.U32.HI UR37, URZ, 0x1, UR5 ;  /* 0x000000013f257899 */ /* 0x000fe20008011605 */
[----:B------:R-:W-:Y:S01]  /*6f80*/  IMAD.MOV.U32 R3, RZ, RZ, 0x1 ;  /* 0x00000001ff037424 */ /* 0x000fe200078e00ff */
[----:B------:R-:W-:Y:S01]  /*6f90*/  USHF.L.U32 UR22, UR5, 0x5, URZ ;  /* 0x0000000505167899 */ /* 0x000fe2000800063f */
[----:B------:R-:W-:Y:S01]  /*6fa0*/  SHF.R.S32.HI R8, RZ, 0x6, R4 ;  /* 0x00000006ff087819 */ /* 0x000fe20000011404 */
[----:B------:R-:W-:Y:S02]  /*6fb0*/  USHF.L.U32 UR40, UR5, 0xb, URZ ;  /* 0x0000000b05287899 */ /* 0x000fe4000800063f */
[----:B------:R-:W-:Y:S02]  /*6fc0*/  ULOP3.LUT UR5, UR5, 0xfffffffe, URZ, 0xc0, !UPT ;  /* 0xfffffffe05057892 */ /* 0x000fe4000f8ec03f */
[----:B------:R-:W-:Y:S01]  /*6fd0*/  UISETP.GT.U32.AND UP0, UPT, UR4, 0xffff, UPT ;  /* 0x0000ffff0400788c */ /* 0x000fe2000bf04070 */
[----:B------:R-:W-:Y:S01]  /*6fe0*/  VIADD R9, R8, 0x1 ;  /* 0x0000000108097836 */ /* 0x000fe20000000000 */
[----:B------:R-:W-:-:S02]  /*6ff0*/  USHF.L.U32 UR29, UR7, UR5, URZ ;  /* 0x00000005071d7299 */ /* 0x000fc4000800063f */
[----:B------:R-:W-:Y:S02]  /*7000*/  ULOP3.LUT UR5, UR5, 0x1, URZ, 0xfc, !UPT ;  /* 0x0000000105057892 */ /* 0x000fe4000f8efc3f */
[----:B------:R-:W-:Y:S02]  /*7010*/  USEL UR4, UR4, 0xffff, !UP0 ;  /* 0x0000ffff04047887 */ /* 0x000fe4000c000000 */
[----:B------:R-:W-:Y:S02]  /*7020*/  USHF.L.U32 UR5, UR7, UR5, URZ ;  /* 0x0000000507057299 */ /* 0x000fe4000800063f */
[----:B------:R-:W-:Y:S02]  /*7030*/  ULOP3.LUT UR4, UR4, 0xffff, URZ, 0xc0, !UPT ;  /* 0x0000ffff04047892 */ /* 0x000fe4000f8ec03f */
[----:B------:R-:W-:Y:S02]  /*7040*/  USHF.L.U32 UR44, UR37, 0x4, URZ ;  /* 0x00000004252c7899 */ /* 0x000fe4000800063f */
[----:B------:R-:W-:-:S02]  /*7050*/  ULOP3.LUT UR22, UR22, 0x20, URZ, 0xc0, !UPT ;  /* 0x0000002016167892 */ /* 0x000fc4000f8ec03f */
[----:B------:R-:W-:Y:S02]  /*7060*/  ULOP3.LUT UR29, UR29, UR5, URZ, 0xfc, !UPT ;  /* 0x000000051d1d7292 */ /* 0x000fe4000f8efc3f */
[----:B------:R-:W-:-:S12]  /*7070*/  USHF.L.U32 UR30, UR30, UR4, URZ ;  /* 0x000000041e1e7299 */ /* 0x000fd8000800063f */
.L_x_177:
[----:B------:R-:W-:-:S03]  /*7080*/  UMOV UR4, 0xffffffff ;  /* 0xffffffff00047882 */ /* 0x000fc60000000000 */
[----:B------:R-:W-:Y:S05]  /*7090*/  BRA.DIV UR4, `(.L_x_167) ;  /* 0x0000001204387947 */ /* 0x000fea000b800000 */
[----:B------:R-:W-:-:S13]  /*70a0*/  ELECT P6, URZ, PT ;  /* 0x00000000003f782f */ /* 0x000fda00038c0000 */
.L_x_190:
[----:B------:R-:W-:Y:S04]  /*70b0*/  BSSY B1, `(.L_x_168) ;  /* 0x000004d000017945 */ /* 0x000fe80003800000 */
[----:B------:R-:W-:Y:S05]  /*70c0*/  @!P6 BRA `(.L_x_169) ;  /* 0x00000004002ce947 */ /* 0x000fea0003800000 */
[----:B------:R-:W0:Y:S02]  /*70d0*/  LDC R4, c[0x0][0x28c] ;  /* 0x0000a300ff047b82 */ /* 0x000e240000000800 */
[----:B0-----:R-:W-:-:S13]  /*70e0*/  ISETP.GE.AND P0, PT, R4, 0x1, PT ;  /* 0x000000010400780c */ /* 0x001fda0003f06270 */
[----:B------:R-:W-:Y:S05]  /*70f0*/  @!P0 BRA `(.L_x_169) ;  /* 0x0000000400208947 */ /* 0x000fea0003800000 */
[----:B------:R-:W-:Y:S02]  /*7100*/  IMAD.SHL.U32 R15, R12, 0x80, RZ ;  /* 0x000000800c0f7824 */ /* 0x000fe400078e00ff */
[----:B------:R-:W-:Y:S02]  /*7110*/  IMAD.SHL.U32 R19, R19, 0x80, RZ ;  /* 0x0000008013137824 */ /* 0x000fe400078e00ff */
[----:B------:R-:W-:Y:S02]  /*7120*/  IMAD.U32 R20, RZ, RZ, UR44 ;  /* 0x0000002cff147e24 */ /* 0x000fe4000f8e00ff */
[----:B------:R-:W-:Y:S02]  /*7130*/  IMAD.U32 R22, RZ, RZ, UR22 ;  /* 0x00000016ff167e24 */ /* 0x000fe4000f8e00ff */
[----:B------:R-:W-:Y:S02]  /*7140*/  IMAD.MOV.U32 R4, RZ, RZ, R9 ;  /* 0x000000ffff047224 */ /* 0x000fe400078e0009 */
[----:B------:R-:W-:-:S02]  /*7150*/  IMAD.MOV.U32 R5, RZ, RZ, R3 ;  /* 0x000000ffff057224 */ /* 0x000fc400078e0003 */
[----:B------:R-:W-:Y:S02]  /*7160*/  IMAD.MOV.U32 R6, RZ, RZ, R13 ;  /* 0x000000ffff067224 */ /* 0x000fe400078e000d */
[----:B------:R-:W-:Y:S02]  /*7170*/  VIADD R24, R15, 0x40 ;  /* 0x000000400f187836 */ /* 0x000fe40000000000 */
[----:B------:R-:W-:-:S07]  /*7180*/  VIADD R25, R19, 0x40 ;  /* 0x0000004013197836 */ /* 0x000fce0000000000 */
.L_x_172:
[----:B------:R-:W0:Y:S01]  /*7190*/  S2R R21, SR_CgaCtaId ;  /* 0x0000000000157919 */ /* 0x000e220000008800 */
[----:B------:R-:W-:Y:S02]  /*71a0*/  MOV R12, 0x400 ;  /* 0x00000400000c7802 */ /* 0x000fe40000000f00 */
[----:B------:R-:W-:-:S13]  /*71b0*/  ISETP.NE.AND P1, PT, R0, RZ, PT ;  /* 0x000000ff0000720c */ /* 0x000fda0003f25270 */
[----:B------:R-:W1:Y:S01]  /*71c0*/  @!P1 LDC R14, c[0x0][0x500] ;  /* 0x00014000ff0e9b82 */ /* 0x000e620000000800 */
[----:B0-----:R-:W-:Y:S02]  /*71d0*/  LEA R23, R21, R12, 0x18 ;  /* 0x0000000c15177211 */ /* 0x001fe400078ec0ff */
[----:B------:R-:W-:-:S03]  /*71e0*/  SHF.L.U32 R12, R5, 0x1f, RZ ;  /* 0x0000001f050c7819 */ /* 0x000fc600000006ff */
[----:B------:R-:W-:-:S04]  /*71f0*/  IMAD R21, R6, 0x8, R23 ;  /* 0x0000000806157824 */ /* 0x000fc800078e0217 */
[----:B------:R-:W0:Y:S02]  /*7200*/  SYNCS.PHASECHK.TRANS64.TRYWAIT P0, [R21+URZ+0x30], R12 ;  /* 0x0000300c150075a7 */ /* 0x000e24000800017f */
[----:B01----:R-:W-:Y:S05]  /*7210*/  @!P0 BRA `(.L_x_170) ;  /* 0x0000000c00f88947 */ /* 0x003fea0003800000 */
.L_x_191:
[----:B0-----:R-:W-:Y:S01]  /*7220*/  PRMT R12, R10, 0x9910, RZ ;  /* 0x000099100a0c7816 */ /* 0x001fe200000000ff */
[----:B------:R0:W-:Y:S03]  /*7230*/  @!P1 SYNCS.ARRIVE.TRANS64 RZ, [R21+URZ], R14 ;  /* 0x0000000e15ff99a7 */ /* 0x0001e6000800003f */
[----:B------:R-:W-:-:S13]  /*7240*/  ISETP.NE.AND P0, PT, R12, 0x2, PT ;  /* 0x000000020c00780c */ /* 0x000fda0003f05270 */
[----:B0-----:R-:W-:Y:S05]  /*7250*/  @P0 BRA `(.L_x_171) ;  /* 0x0000000000040947 */ /* 0x001fea0003800000 */
[----:B------:R-:W-:Y:S01]  /*7260*/  BPT.TRAP 0x1 ;  /* 0x000000040000795c */ /* 0x000fe20000300000 */
.L_x_171:
[----:B------:R-:W-:Y:S01]  /*7270*/  R2UR UR5, R6 ;  /* 0x00000000060572ca */ /* 0x000fe200000e0000 */
[----:B------:R-:W-:Y:S01]  /*7280*/  UIADD3 UR14, UP0, UR42, 0xf0, URZ ;  /* 0x000000f02a0e7890 */ /* 0x000fe2000ff1e03f */
[----:B------:R-:W-:Y:S01]  /*7290*/  R2UR UR9, R23 ;  /* 0x00000000170972ca */ /* 0x000fe200000e0000 */
[----:B------:R-:W-:Y:S01]  /*72a0*/  UPRMT UR31, URZ, 0x5410, UR30 ;  /* 0x000054103f1f7896 */ /* 0x000fe2000800001e */
[----:B------:R-:W-:Y:S01]  /*72b0*/  R2UR UR33, R21 ;  /* 0x00000000152172ca */ /* 0x000fe200000e0000 */
[----:B------:R-:W-:Y:S01]  /*72c0*/  UIADD3.X UR15, URZ, UR43, URZ, UP0, !UPT ;  /* 0x0000002b3f0f7290 */ /* 0x000fe200087fe43f */
[----:B------:R-:W-:Y:S01]  /*72d0*/  R2UR UR35, R20 ;  /* 0x00000000142372ca */ /* 0x000fe200000e0000 */
[----:B------:R-:W-:Y:S01]  /*72e0*/  VIADD R4, R4, 0xffffffff ;  /* 0xffffffff04047836 */ /* 0x000fe20000000000 */
[----:B------:R-:W-:Y:S01]  /*72f0*/  R2UR UR36, R7 ;  /* 0x00000000072472ca */ /* 0x000fe200000e0000 */
[----:B------:R-:W-:Y:S01]  /*7300*/  UMOV UR6, 0x0 ;  /* 0x0000000000067882 */ /* 0x000fe20000000000 */
[----:B------:R-:W-:Y:S01]  /*7310*/  R2UR UR34, R15 ;  /* 0x000000000f2272ca */ /* 0x000fe200000e0000 */
[----:B------:R-:W-:Y:S01]  /*7320*/  UMOV UR7, 0x10000000 ;  /* 0x1000000000077882 */ /* 0x000fe20000000000 */
[----:B------:R-:W-:Y:S01]  /*7330*/  R2UR UR26, R24 ;  /* 0x00000000181a72ca */ /* 0x000fe200000e0000 */
[----:B------:R-:W-:Y:S01]  /*7340*/  USHF.L.U32 UR5, UR5, 0xd, URZ ;  /* 0x0000000d05057899 */ /* 0x000fe2000800063f */
[----:B------:R-:W-:Y:S01]  /*7350*/  R2UR UR19, R22 ;  /* 0x00000000161372ca */ /* 0x000fe200000e0000 */
[----:B------:R-:W-:Y:S01]  /*7360*/  UIADD3 UR4, UP1, UR42, 0x1f0, URZ ;  /* 0x000001f02a047890 */ /* 0x000fe2000ff3e03f */
[----:B------:R-:W-:Y:S01]  /*7370*/  R2UR UR18, R19 ;  /* 0x00000000131272ca */ /* 0x000fe200000e0000 */
[----:B------:R-:W-:Y:S01]  /*7380*/  ULEA UR8, UR37, UR5, 0xa ;  /* 0x0000000525087291 */ /* 0x000fe2000f8e503f */
[----:B------:R-:W-:Y:S01]  /*7390*/  R2UR UR10, R25 ;  /* 0x00000000190a72ca */ /* 0x000fe200000e0000 */
[----:B------:R-:W-:Y:S01]  /*73a0*/  ULOP3.LUT UR5, UR5, 0x800, UR40, 0xf8, !UPT ;  /* 0x0000080005057892 */ /* 0x000fe2000f8ef828 */
[----:B------:R-:W-:Y:S01]  /*73b0*/  ISETP.GT.AND P1, PT, R4, 0x1, PT ;  /* 0x000000010400780c */ /* 0x000fe20003f24270 */
[----:B------:R-:W-:Y:S01]  /*73c0*/  ULEA UR8, UR8, UR9, 0x1 ;  /* 0x0000000908087291 */ /* 0x000fe2000f8e083f */
[----:B------:R-:W-:Y:S01]  /*73d0*/  VIADD R6, R6, 0x1 ;  /* 0x0000000106067836 */ /* 0x000fe20000000000 */
[----:B------:R-:W-:Y:S01]  /*73e0*/  ULEA UR5, UR5, UR9, 0x1 ;  /* 0x0000000905057291 */ /* 0x000fe2000f8e083f */
[----:B------:R-:W-:Y:S01]  /*73f0*/  VIADD R22, R22, 0x40 ;  /* 0x0000004016167836 */ /* 0x000fe20000000000 */
[----:B------:R-:W-:Y:S01]  /*7400*/  UIADD3 UR32, UR8, 0x180, URZ ;  /* 0x0000018008207890 */ /* 0x000fe2000fffe03f */
[----:B------:R-:W-:Y:S01]  /*7410*/  VIADD R20, R20, 0x40 ;  /* 0x0000004014147836 */ /* 0x000fe20000000000 */
[----:B------:R-:W-:Y:S01]  /*7420*/  UIADD3 UR24, UR8, 0x2180, URZ ;  /* 0x0000218008187890 */ /* 0x000fe2000fffe03f */
[C---:B------:R-:W-:Y:S01]  /*7430*/  ISETP.NE.AND P0, PT, R6.reuse, 0x6, PT ;  /* 0x000000060600780c */ /* 0x040fe20003f05270 */
[----:B------:R-:W-:Y:S01]  /*7440*/  UMOV UR25, UR33 ;  /* 0x0000002100197c82 */ /* 0x000fe20008000000 */
[----:B------:R-:W-:Y:S01]  /*7450*/  UMOV UR27, UR35 ;  /* 0x00000023001b7c82 */ /* 0x000fe20008000000 */
[----:B------:R-:W-:Y:S01]  /*7460*/  UMOV UR28, UR36 ;  /* 0x00000024001c7c82 */ /* 0x000fe20008000000 */
[----:B------:R-:W-:Y:S01]  /*7470*/  UIADD3 UR16, UR5, 0x18180, URZ ;  /* 0x0001818005107890 */ /* 0x000fe2000fffe03f */
[----:B------:R-:W-:Y:S01]  /*7480*/  SEL R12, RZ, 0x1, P0 ;  /* 0x00000001ff0c7807 */ /* 0x000fe20000000000 */
[----:B------:R-:W-:Y:S01]  /*7490*/  UTMALDG.3D.MULTICAST [UR32], [UR14], UR31, desc[UR6] ;  /* 0x000006200e0073b4 */ /* 0x000fe2000801181f */
[----:B------:R-:W-:Y:S01]  /*74a0*/  UIADD3 UR8, UR5, 0x1a180, URZ ;  /* 0x0001a18005087890 */ /* 0x000fe2000fffe03f */
[----:B------:R-:W-:Y:S01]  /*74b0*/  SEL R6, R6, RZ, P0 ;  /* 0x000000ff06067207 */ /* 0x000fe20000000000 */
[----:B------:R-:W-:Y:S01]  /*74c0*/  UIADD3.X UR5, URZ, UR43, URZ, UP1, !UPT ;  /* 0x0000002b3f057290 */ /* 0x000fe20008ffe43f */
[----:B------:R-:W-:Y:S01]  /*74d0*/  LOP3.LUT R5, R5, R12, RZ, 0x3c, !PT ;  /* 0x0000000c05057212 */ /* 0x000fe200078e3cff */
[----:B------:R-:W-:Y:S01]  /*74e0*/  UMOV UR17, UR33 ;  /* 0x0000002100117c82 */ /* 0x000fe20008000000 */
[----:B------:R-:W-:Y:S01]  /*74f0*/  UMOV UR20, UR36 ;  /* 0x0000002400147c82 */ /* 0x000fe20008000000 */
[----:B------:R-:W-:Y:S01]  /*7500*/  UMOV UR9, UR33 ;  /* 0x0000002100097c82 */ /* 0x000fe20008000000 */
[----:B------:R0:W-:Y:S01]  /*7510*/  UTMALDG.3D.MULTICAST [UR24], [UR14], UR31, desc[UR6] ;  /* 0x000006180e0073b4 */ /* 0x0001e2000801181f */
[----:B------:R-:W-:Y:S01]  /*7520*/  UMOV UR11, UR19 ;  /* 0x00000013000b7c82 */ /* 0x000fe20008000000 */
[----:B------:R-:W-:Y:S01]  /*7530*/  UMOV UR12, UR36 ;  /* 0x00000024000c7c82 */ /* 0x000fe20008000000 */
[----:B0-----:R-:W-:-:S09]  /*7540*/  UPRMT UR14, URZ, 0x5410, UR29 ;  /* 0x000054103f0e7896 */ /* 0x001fd2000800001d */
[----:B------:R0:W-:Y:S01]  /*7550*/  UTMALDG.3D.MULTICAST [UR16], [UR4], UR14, desc[UR6] ;  /* 0x00000610040073b4 */ /* 0x0001e2000801180e */
[----:B------:R0:W-:Y:S02]  /*7560*/  UTMALDG.3D.MULTICAST [UR8], [UR4], UR14, desc[UR6] ;  /* 0x00000608040073b4 */ /* 0x0001e4000801180e */
[----:B0-----:R-:W-:Y:S05]  /*7570*/  @P1 BRA `(.L_x_172) ;  /* 0xfffffffc00041947 */ /* 0x001fea000383ffff */
.L_x_169:
[----:B------:R-:W-:Y:S05]  /*7580*/  BSYNC B1 ;  /* 0x0000000000017941 */ /* 0x000fea0003800000 */
.L_x_168:
[----:B------:R-:W-:Y:S01]  /*7590*/  LOP3.LUT P1, RZ, R11, 0xff, RZ, 0xc0, !PT ;  /* 0x000000ff0bff7812 */ /* 0x000fe2000782c0ff */
[C---:B------:R-:W-:Y:S01]  /*75a0*/  IMAD.IADD R13, R8.reuse, 0x1, R13 ;  /* 0x00000001080d7824 */ /* 0x040fe200078e020d */
[----:B------:R-:W-:Y:S01]  /*75b0*/  ULDC.64 UR4, c[0x0][0x650] ;  /* 0x0001940000047ab9 */ /* 0x000fe20000000a00 */
[C---:B------:R-:W-:Y:S01]  /*75c0*/  ISETP.GE.U32.AND P2, PT, R8.reuse, 0x6, PT ;  /* 0x000000060800780c */ /* 0x040fe20003f46070 */
[----:B------:R-:W-:Y:S01]  /*75d0*/  BSSY B1, `(.L_x_173) ;  /* 0x000006b000017945 */ /* 0x000fe20003800000 */
[----:B------:R-:W-:Y:S01]  /*75e0*/  IMAD.MOV.U32 R12, RZ, RZ, -0x1 ;  /* 0xffffffffff0c7424 */ /* 0x000fe200078e00ff */
[----:B------:R-:W-:Y:S01]  /*75f0*/  ISETP.GT.U32.AND P0, PT, R13, 0x5, PT ;  /* 0x000000050d00780c */ /* 0x000fe20003f04070 */
[----:B------:R-:W-:Y:S01]  /*7600*/  IMAD.MOV.U32 R19, RZ, RZ, -0x1 ;  /* 0xffffffffff137424 */ /* 0x000fe200078e00ff */
[----:B------:R-:W-:Y:S01]  /*7610*/  PRMT R11, RZ, 0x7610, R11 ;  /* 0x00007610ff0b7816 */ /* 0x000fe2000000000b */
[----:B------:R-:W-:Y:S01]  /*7620*/  IMAD.MOV.U32 R7, RZ, RZ, -0x1 ;  /* 0xffffffffff077424 */ /* 0x000fe200078e00ff */
[----:B------:R-:W-:-:S03]  /*7630*/  ISETP.LT.U32.AND P0, PT, R8, 0x6, P0 ;  /* 0x000000060800780c */ /* 0x000fc60000701070 */
[----:B------:R-:W0:Y:S01]  /*7640*/  @P1 S2R R5, SR_CgaCtaId ;  /* 0x0000000000051919 */ /* 0x000e220000008800 */
[----:B------:R-:W-:-:S04]  /*7650*/  @P1 MOV R4, 0x400 ;  /* 0x0000040000041802 */ /* 0x000fc80000000f00 */
[----:B0-----:R-:W-:Y:S01]  /*7660*/  @P1 LEA R6, R5, R4, 0x18 ;  /* 0x0000000405061211 */ /* 0x001fe200078ec0ff */
[----:B------:R-:W-:Y:S01]  /*7670*/  IMAD.WIDE.U32 R4, R13, -0x55555555, RZ ;  /* 0xaaaaaaab0d047825 */ /* 0x000fe200078e00ff */
[----:B------:R-:W-:Y:S02]  /*7680*/  SEL R4, RZ, 0x1, !P0 ;  /* 0x00000001ff047807 */ /* 0x000fe40004000000 */
[----:B------:R0:W-:Y:S01]  /*7690*/  @P1 SYNCS.ARRIVE.TRANS64.A1T0 RZ, [R6+URZ+0x78], RZ ;  /* 0x000078ff06ff19a7 */ /* 0x0001e2000810003f */
[----:B------:R-:W-:Y:S02]  /*76a0*/  IADD3 R16, P1, R16, UR38, RZ ;  /* 0x0000002610107c10 */ /* 0x000fe4000ff3e0ff */
[----:B------:R-:W-:Y:S02]  /*76b0*/  LOP3.LUT R3, R3, R4, RZ, 0x3c, !PT ;  /* 0x0000000403037212 */ /* 0x000fe400078e3cff */
[----:B------:R-:W-:Y:S02]  /*76c0*/  IADD3.X R17, R17, UR41, RZ, P1, !PT ;  /* 0x0000002911117c10 */ /* 0x000fe40008ffe4ff */
[----:B------:R-:W-:-:S02]  /*76d0*/  ISETP.GE.U32.AND P0, PT, R16, UR4, PT ;  /* 0x0000000410007c0c */ /* 0x000fc4000bf06070 */
[----:B0-----:R-:W-:Y:S02]  /*76e0*/  SHF.R.U32.HI R6, RZ, 0x2, R5 ;  /* 0x00000002ff067819 */ /* 0x001fe40000011605 */
[----:B------:R-:W-:Y:S02]  /*76f0*/  ISETP.GE.U32.AND.EX P0, PT, R17, UR5, PT, P0 ;  /* 0x0000000511007c0c */ /* 0x000fe4000bf06100 */
[----:B------:R-:W-:Y:S01]  /*7700*/  @P2 LOP3.LUT R3, R3, 0x1, R6, 0x78, !PT ;  /* 0x0000000103032812 */ /* 0x000fe200078e7806 */
[----:B------:R-:W-:Y:S01]  /*7710*/  IMAD R13, R6, -0x6, R13 ;  /* 0xfffffffa060d7824 */ /* 0x000fe200078e020d */
[----:B------:R-:W-:-:S09]  /*7720*/  PRMT R4, RZ, 0x7610, R4 ;  /* 0x00007610ff047816 */ /* 0x000fd20000000004 */
[----:B------:R-:W-:Y:S05]  /*7730*/  @P0 BRA `(.L_x_174) ;  /* 0x0000000400500947 */ /* 0x000fea0003800000 */
[----:B------:R-:W0:Y:S01]  /*7740*/  S2R R15, SR_CTAID.X ;  /* 0x00000000000f7919 */ /* 0x000e220000002500 */
[----:B------:R-:W-:Y:S01]  /*7750*/  ULDC.64 UR4, c[0x0][0x628] ;  /* 0x00018a0000047ab9 */ /* 0x000fe20000000a00 */
[----:B------:R-:W1:Y:S01]  /*7760*/  LDC R20, c[0x0][0x144] ;  /* 0x00005100ff147b82 */ /* 0x000e620000000800 */
[----:B------:R-:W-:Y:S01]  /*7770*/  ISETP.NE.U32.AND P0, PT, RZ, UR4, PT ;  /* 0x00000004ff007c0c */ /* 0x000fe2000bf05070 */
[----:B------:R-:W2:Y:S01]  /*7780*/  S2R R12, SR_CTAID.Y ;  /* 0x00000000000c7919 */ /* 0x000ea20000002600 */
[----:B------:R-:W-:Y:S01]  /*7790*/  ULDC UR6, c[0x0][0x150] ;  /* 0x0000540000067ab9 */ /* 0x000fe20000000800 */
[----:B------:R-:W-:Y:S01]  /*77a0*/  ULDC UR7, c[0x0][0x630] ;  /* 0x00018c0000077ab9 */ /* 0x000fe20000000800 */
[----:B------:R-:W-:Y:S01]  /*77b0*/  ISETP.NE.AND.EX P0, PT, RZ, UR5, PT, P0 ;  /* 0x00000005ff007c0c */ /* 0x000fe2000bf05300 */
[----:B------:R-:W-:Y:S01]  /*77c0*/  IMAD.MOV.U32 R4, RZ, RZ, R16 ;  /* 0x000000ffff047224 */ /* 0x000fe200078e0010 */
[----:B0-----:R-:W-:-:S05]  /*77d0*/  I2FP.F32.U32 R5, R15 ;  /* 0x0000000f00057245 */ /* 0x001fca0000201000 */
[----:B------:R-:W-:Y:S01]  /*77e0*/  FMUL R21, R5, UR6 ;  /* 0x0000000605157c20 */ /* 0x000fe20008400000 */
[----:B------:R-:W-:-:S05]  /*77f0*/  IMAD.MOV.U32 R5, RZ, RZ, R17 ;  /* 0x000000ffff057224 */ /* 0x000fca00078e0011 */
[----:B--2---:R-:W-:Y:S05]  /*7800*/  @!P0 BRA `(.L_x_175) ;  /* 0x0000000000288947 */ /* 0x004fea0003800000 */
[----:B------:R-:W-:Y:S02]  /*7810*/  ULDC UR6, c[0x0][0x634] ;  /* 0x00018d0000067ab9 */ /* 0x000fe40000000800 */
[----:B------:R-:W-:-:S05]  /*7820*/  IADD3 R5, P0, R16, UR6, RZ ;  /* 0x0000000610057c10 */ /* 0x000fca000ff1e0ff */
[----:B------:R-:W-:-:S04]  /*7830*/  IMAD.X R19, RZ, RZ, R17, P0 ;  /* 0x000000ffff137224 */ /* 0x000fc800000e0611 */
[----:B------:R-:W-:-:S04]  /*7840*/  IMAD.WIDE.U32 R6, R19, UR4, RZ ;  /* 0x0000000413067c25 */ /* 0x000fc8000f8e00ff */
[----:B------:R-:W-:-:S04]  /*7850*/  IMAD.WIDE.U32 R6, P0, R5, UR5, R6 ;  /* 0x0000000505067c25 */ /* 0x000fc8000f800006 */
[----:B------:R-:W-:-:S04]  /*7860*/  IMAD.WIDE.U32 R4, R5, UR4, RZ ;  /* 0x0000000405047c25 */ /* 0x000fc8000f8e00ff */
[----:B------:R-:W-:Y:S01]  /*7870*/  IMAD.MOV.U32 R4, RZ, RZ, R7 ;  /* 0x000000ffff047224 */ /* 0x000fe200078e0007 */
[----:B------:R-:W-:Y:S01]  /*7880*/  IADD3 RZ, P1, R5, R6, RZ ;  /* 0x0000000605ff7210 */ /* 0x000fe20007f3e0ff */
[----:B------:R-:W-:-:S04]  /*7890*/  IMAD.X R5, RZ, RZ, RZ, P0 ;  /* 0x000000ffff057224 */ /* 0x000fc800000e06ff */
[----:B------:R-:W-:-:S08]  /*78a0*/  IMAD.WIDE.U32.X R4, R19, UR5, R4, P1 ;  /* 0x0000000513047c25 */ /* 0x000fd000088e0404 */
.L_x_175:
[--C-:B------:R-:W-:Y:S01]  /*78b0*/  SHF.R.U64 R14, R4, UR7, R5.reuse ;  /* 0x00000007040e7c19 */ /* 0x100fe20008001205 */
[----:B------:R-:W0:Y:S01]  /*78c0*/  F2I.U32.TRUNC.NTZ R21, R21 ;  /* 0x0000001500157305 */ /* 0x000e22000020f000 */
[----:B------:R-:W-:Y:S01]  /*78d0*/  SHF.R.U32.HI R4, RZ, UR7, R5 ;  /* 0x00000007ff047c19 */ /* 0x000fe20008011605 */
[----:B------:R-:W-:Y:S01]  /*78e0*/  ULDC.64 UR4, c[0x0][0x620] ;  /* 0x0001880000047ab9 */ /* 0x000fe20000000a00 */
[----:B------:R-:W-:Y:S01]  /*78f0*/  IADD3 R7, P0, RZ, -R14, RZ ;  /* 0x8000000eff077210 */ /* 0x000fe20007f1e0ff */
[----:B------:R-:W-:-:S04]  /*7900*/  ULDC.64 UR6, c[0x0][0x640] ;  /* 0x0001900000067ab9 */ /* 0x000fc80000000a00 */
[----:B------:R-:W-:Y:S01]  /*7910*/  IMAD.X R4, RZ, RZ, ~R4, P0 ;  /* 0x000000ffff047224 */ /* 0x000fe200000e0e04 */
[----:B------:R-:W-:-:S03]  /*7920*/  ISETP.NE.U32.AND P0, PT, RZ, UR6, PT ;  /* 0x00000006ff007c0c */ /* 0x000fc6000bf05070 */
[----:B------:R-:W-:Y:S01]  /*7930*/  IMAD R6, R4, UR4, RZ ;  /* 0x0000000404067c24 */ /* 0x000fe2000f8e02ff */
[----:B------:R-:W-:Y:S01]  /*7940*/  ISETP.NE.AND.EX P0, PT, RZ, UR7, PT, P0 ;  /* 0x00000007ff007c0c */ /* 0x000fe2000bf05300 */
[----:B------:R-:W-:Y:S01]  /*7950*/  IMAD.WIDE.U32 R4, R7, UR4, R16 ;  /* 0x0000000407047c25 */ /* 0x000fe2000f8e0010 */
[----:B------:R-:W-:-:S03]  /*7960*/  ULDC UR4, c[0x0][0x618] ;  /* 0x0001860000047ab9 */ /* 0x000fc60000000800 */
[----:B------:R-:W-:Y:S01]  /*7970*/  IMAD R7, R7, UR5, R6 ;  /* 0x0000000507077c24 */ /* 0x000fe2000f8e0206 */
[----:B------:R-:W-:Y:S01]  /*7980*/  ULDC UR5, c[0x0][0x154] ;  /* 0x0000550000057ab9 */ /* 0x000fe20000000800 */
[----:B0-----:R-:W-:Y:S02]  /*7990*/  IMAD.MOV R6, RZ, RZ, -R21 ;  /* 0x000000ffff067224 */ /* 0x001fe400078e0a15 */
[----:B------:R-:W0:Y:S01]  /*79a0*/  LDC R21, c[0x0][0x148] ;  /* 0x00005200ff157b82 */ /* 0x000e220000000800 */
[----:B------:R-:W-:Y:S02]  /*79b0*/  IMAD.IADD R5, R5, 0x1, R7 ;  /* 0x0000000105057824 */ /* 0x000fe400078e0207 */
[----:B-1----:R-:W-:Y:S01]  /*79c0*/  IMAD R15, R20, R6, R15 ;  /* 0x00000006140f7224 */ /* 0x002fe200078e020f */
[----:B------:R-:W-:Y:S02]  /*79d0*/  I2FP.F32.U32 R6, R12 ;  /* 0x0000000c00067245 */ /* 0x000fe40000201000 */
[----:B------:R-:W-:-:S02]  /*79e0*/  SHF.R.U64 R19, R4, UR4, R5 ;  /* 0x0000000404137c19 */ /* 0x000fc40008001205 */
[----:B------:R-:W-:Y:S01]  /*79f0*/  SHF.R.U32.HI R4, RZ, UR4, R5 ;  /* 0x00000004ff047c19 */ /* 0x000fe20008011605 */
[----:B------:R-:W-:Y:S01]  /*7a00*/  FMUL R6, R6, UR5 ;  /* 0x0000000506067c20 */ /* 0x000fe20008400000 */
[----:B------:R-:W-:Y:S02]  /*7a10*/  ULDC UR4, c[0x0][0x608] ;  /* 0x0001820000047ab9 */ /* 0x000fe40000000800 */
[--C-:B------:R-:W-:Y:S01]  /*7a20*/  SHF.R.U64 R22, R19, UR4, R4.reuse ;  /* 0x0000000413167c19 */ /* 0x100fe20008001204 */
[----:B------:R1:W2:Y:S01]  /*7a30*/  F2I.U32.TRUNC.NTZ R24, R6 ;  /* 0x0000000600187305 */ /* 0x0002a2000020f000 */
[----:B------:R-:W-:Y:S01]  /*7a40*/  SHF.R.U32.HI R5, RZ, UR4, R4 ;  /* 0x00000004ff057c19 */ /* 0x000fe20008011604 */
[----:B------:R-:W-:-:S03]  /*7a50*/  ULDC UR4, c[0x0][0x658] ;  /* 0x0001960000047ab9 */ /* 0x000fc60000000800 */
[--C-:B------:R-:W-:Y:S02]  /*7a60*/  SHF.R.U64 R20, R22, UR4, R5.reuse ;  /* 0x0000000416147c19 */ /* 0x100fe40008001205 */
[----:B------:R-:W-:-:S03]  /*7a70*/  SHF.R.U32.HI R23, RZ, UR4, R5 ;  /* 0x00000004ff177c19 */ /* 0x000fc60008011605 */
[----:B------:R-:W-:Y:S02]  /*7a80*/  IMAD.MOV.U32 R4, RZ, RZ, R20 ;  /* 0x000000ffff047224 */ /* 0x000fe400078e0014 */
[----:B------:R-:W-:Y:S01]  /*7a90*/  IMAD.MOV.U32 R5, RZ, RZ, R23 ;  /* 0x000000ffff057224 */ /* 0x000fe200078e0017 */
[----:B-1----:R-:W-:Y:S06]  /*7aa0*/  @!P0 BRA `(.L_x_176) ;  /* 0x0000000000288947 */ /* 0x002fec0003800000 */
        /* <DEDUP_REMOVED lines=10> */
.L_x_176:
[----:B------:R-:W-:Y:S01]  /*7b50*/  ISETP.NE.AND P0, PT, R2, 0x1, PT ;  /* 0x000000010200780c */ /* 0x000fe20003f05270 */
[----:B------:R-:W-:Y:S01]  /*7b60*/  ULDC UR4, c[0x0][0x648] ;  /* 0x0001920000047ab9 */ /* 0x000fe20000000800 */
[----:B------:R-:W-:Y:S01]  /*7b70*/  LOP3.LUT R22, R22, UR23, RZ, 0xc0, !PT ;  /* 0x0000001716167c12 */ /* 0x000fe2000f8ec0ff */
[----:B--2---:R-:W-:Y:S01]  /*7b80*/  IMAD.MOV R24, RZ, RZ, -R24 ;  /* 0x000000ffff187224 */ /* 0x004fe200078e0a18 */
[----:B------:R-:W-:Y:S01]  /*7b90*/  SHF.R.U64 R5, R4, UR4, R5 ;  /* 0x0000000404057c19 */ /* 0x000fe20008001205 */
[----:B------:R-:W-:Y:S01]  /*7ba0*/  ULDC UR4, c[0x0][0x638] ;  /* 0x00018e0000047ab9 */ /* 0x000fe20000000800 */
[----:B------:R-:W-:Y:S01]  /*7bb0*/  LOP3.LUT R19, R19, UR13, RZ, 0xc0, !PT ;  /* 0x0000000d13137c12 */ /* 0x000fe2000f8ec0ff */
[----:B------:R-:W-:Y:S01]  /*7bc0*/  ULDC UR5, c[0x0][0x610] ;  /* 0x0001840000057ab9 */ /* 0x000fe20000000800 */
[----:B------:R-:W-:Y:S02]  /*7bd0*/  IMAD.MOV.U32 R4, RZ, RZ, 0x1 ;  /* 0x00000001ff047424 */ /* 0x000fe400078e00ff */
[----:B------:R-:W-:-:S02]  /*7be0*/  IMAD.MOV R7, RZ, RZ, -R5 ;  /* 0x000000ffff077224 */ /* 0x000fc400078e0a05 */
[----:B------:R-:W-:Y:S02]  /*7bf0*/  IMAD R22, R5, UR21, R22 ;  /* 0x0000001505167c24 */ /* 0x000fe4000f8e0216 */
[----:B0-----:R-:W-:Y:S02]  /*7c00*/  @P0 IMAD R15, R21, R24, R12 ;  /* 0x00000018150f0224 */ /* 0x001fe400078e020c */
[----:B------:R-:W-:Y:S01]  /*7c10*/  IMAD R20, R7, UR4, R20 ;  /* 0x0000000407147c24 */ /* 0x000fe2000f8e0214 */
[----:B------:R-:W-:Y:S01]  /*7c20*/  ULDC UR4, c[0x0][0x600] ;  /* 0x0001800000047ab9 */ /* 0x000fe20000000800 */
[----:B------:R-:W-:Y:S02]  /*7c30*/  IMAD R15, R22, UR5, R15 ;  /* 0x00000005160f7c24 */ /* 0x000fe4000f8e020f */
[----:B------:R-:W-:Y:S02]  /*7c40*/  IMAD R20, R20, UR4, R19 ;  /* 0x0000000414147c24 */ /* 0x000fe4000f8e0213 */
[----:B------:R-:W-:-:S03]  /*7c50*/  IMAD.MOV.U32 R7, RZ, RZ, R14 ;  /* 0x000000ffff077224 */ /* 0x000fc600078e000e */
[----:B------:R-:W-:Y:S02]  /*7c60*/  SEL R19, R20, R15, !P0 ;  /* 0x0000000f14137207 */ /* 0x000fe40004000000 */
[----:B------:R-:W-:-:S07]  /*7c70*/  SEL R12, R15, R20, !P0 ;  /* 0x000000140f0c7207 */ /* 0x000fce0004000000 */
.L_x_174:
[----:B------:R-:W-:Y:S05]  /*7c80*/  BSYNC B1 ;  /* 0x0000000000017941 */ /* 0x000fea0003800000 */
.L_x_173:
[----:B------:R-:W-:-:S13]  /*7c90*/  LOP3.LUT P0, RZ, R4, 0xff, RZ, 0xc0, !PT ;  /* 0x000000ff04ff7812 */ /* 0x000fda000780c0ff */
[----:B------:R-:W-:Y:S05]  /*7ca0*/  @P0 BRA `(.L_x_177) ;  /* 0xfffffff000f40947 */ /* 0x000fea000383ffff */
[----:B------:R-:W-:Y:S05]  /*7cb0*/  BSYNC B0 ;  /* 0x0000000000007941 */ /* 0x000fea0003800000 */
.L_x_166:
[----:B------:R-:W-:-:S03]  /*7cc0*/  UMOV UR4, 0xffffffff ;  /* 0xffffffff00047882 */ /* 0x000fc60000000000 */
[----:B------:R-:W-:Y:S05]  /*7cd0*/  BRA.DIV UR4, `(.L_x_178) ;  /* 0x00000006045c7947 */ /* 0x000fea000b800000 */
[----:B------:R-:W-:-:S13]  /*7ce0*/  ELECT P6, URZ, PT ;  /* 0x00000000003f782f */ /* 0x000fda00038c0000 */
.L_x_194:
[----:B------:R-:W-:Y:S04]  /*7cf0*/  BSSY B0, `(.L_x_179) ;  /* 0x000003d000007945 */ /* 0x000fe80003800000 */
[----:B------:R-:W-:Y:S05]  /*7d00*/  @!P6 BRA `(.L_x_180) ;  /* 0x0000000000ece947 */ /* 0x000fea0003800000 */
[----:B------:R-:W-:-:S04]  /*7d10*/  LOP3.LUT R18, R18, 0x2, RZ, 0xfc, !PT ;  /* 0x0000000212127812 */ /* 0x000fc800078efcff */
[----:B------:R-:W-:-:S13]  /*7d20*/  ISETP.NE.AND P0, PT, R18, 0x3, PT ;  /* 0x000000031200780c */ /* 0x000fda0003f05270 */
[----:B------:R-:W-:Y:S05]  /*7d30*/  @!P0 BRA `(.L_x_181) ;  /* 0x0000000000048947 */ /* 0x000fea0003800000 */
[----:B------:R-:W-:Y:S01]  /*7d40*/  BPT.TRAP 0x1 ;  /* 0x000000040000795c */ /* 0x000fe20000300000 */
.L_x_181:
[----:B------:R-:W0:Y:S01]  /*7d50*/  S2R R5, SR_CgaCtaId ;  /* 0x0000000000057919 */ /* 0x000e220000008800 */
[----:B------:R-:W-:Y:S02]  /*7d60*/  MOV R0, 0x400 ;  /* 0x0000040000007802 */ /* 0x000fe40000000f00 */
[----:B------:R-:W-:Y:S02]  /*7d70*/  SHF.L.U32 R4, R3, 0x1f, RZ ;  /* 0x0000001f03047819 */ /* 0x000fe400000006ff */
[----:B0-----:R-:W-:-:S05]  /*7d80*/  LEA R0, R5, R0, 0x18 ;  /* 0x0000000005007211 */ /* 0x001fca00078ec0ff */
[----:B------:R-:W-:-:S04]  /*7d90*/  VIADD R0, R0, 0x30 ;  /* 0x0000003000007836 */ /* 0x000fc80000000000 */
[C---:B------:R-:W-:Y:S02]  /*7da0*/  IMAD R7, R13.reuse, 0x8, R0 ;  /* 0x000000080d077824 */ /* 0x040fe400078e0200 */
[----:B------:R-:W-:Y:S02]  /*7db0*/  VIADD R13, R13, 0x1 ;  /* 0x000000010d0d7836 */ /* 0x000fe40000000000 */
[----:B------:R-:W0:Y:S03]  /*7dc0*/  SYNCS.PHASECHK.TRANS64.TRYWAIT P0, [R7+URZ], R4 ;  /* 0x00000004070075a7 */ /* 0x000e26000800017f */
[----:B------:R-:W-:-:S04]  /*7dd0*/  ISETP.NE.AND P1, PT, R13, 0x6, PT ;  /* 0x000000060d00780c */ /* 0x000fc80003f25270 */
[----:B------:R-:W-:Y:S02]  /*7de0*/  SEL R2, RZ, 0x1, P1 ;  /* 0x00000001ff027807 */ /* 0x000fe40000800000 */
[----:B------:R-:W-:Y:S02]  /*7df0*/  SEL R13, R13, RZ, P1 ;  /* 0x000000ff0d0d7207 */ /* 0x000fe40000800000 */
[----:B------:R-:W-:-:S03]  /*7e00*/  LOP3.LUT R6, R3, R2, RZ, 0x3c, !PT ;  /* 0x0000000203067212 */ /* 0x000fc600078e3cff */
[----:B------:R-:W-:Y:S01]  /*7e10*/  IMAD R8, R13, 0x8, R0 ;  /* 0x000000080d087824 */ /* 0x000fe200078e0200 */
[----:B------:R-:W-:Y:S01]  /*7e20*/  SHF.L.U32 R5, R6, 0x1f, RZ ;  /* 0x0000001f06057819 */ /* 0x000fe200000006ff */
[----:B0-----:R-:W-:Y:S06]  /*7e30*/  @!P0 BRA `(.L_x_182) ;  /* 0x0000000400248947 */ /* 0x001fec0003800000 */
.L_x_195:
[----:B------:R-:W1:Y:S01]  /*7e40*/  SYNCS.PHASECHK.TRANS64.TRYWAIT P0, [R8+URZ], R5 ;  /* 0x00000005080075a7 */ /* 0x000e62000800017f */
[----:B------:R-:W-:-:S05]  /*7e50*/  VIADD R2, R13, 0x1 ;  /* 0x000000010d027836 */ /* 0x000fca0000000000 */
[----:B------:R-:W-:-:S04]  /*7e60*/  ISETP.NE.AND P1, PT, R2, 0x6, PT ;  /* 0x000000060200780c */ /* 0x000fc80003f25270 */
[----:B------:R-:W-:Y:S02]  /*7e70*/  SEL R3, RZ, 0x1, P1 ;  /* 0x00000001ff037807 */ /* 0x000fe40000800000 */
[----:B0-----:R-:W-:Y:S02]  /*7e80*/  SEL R7, R2, RZ, P1 ;  /* 0x000000ff02077207 */ /* 0x001fe40000800000 */
[----:B------:R-:W-:-:S03]  /*7e90*/  LOP3.LUT R6, R6, R3, RZ, 0x3c, !PT ;  /* 0x0000000306067212 */ /* 0x000fc600078e3cff */
[----:B------:R-:W-:Y:S01]  /*7ea0*/  IMAD R9, R7, 0x8, R0 ;  /* 0x0000000807097824 */ /* 0x000fe200078e0200 */
[----:B------:R-:W-:Y:S01]  /*7eb0*/  SHF.L.U32 R4, R6, 0x1f, RZ ;  /* 0x0000001f06047819 */ /* 0x000fe200000006ff */
[----:B-1----:R-:W-:Y:S06]  /*7ec0*/  @!P0 BRA `(.L_x_183) ;  /* 0x0000000400148947 */ /* 0x002fec0003800000 */
.L_x_196:
[----:B------:R-:W1:Y:S01]  /*7ed0*/  SYNCS.PHASECHK.TRANS64.TRYWAIT P0, [R9+URZ], R4 ;  /* 0x00000004090075a7 */ /* 0x000e62000800017f */
[----:B------:R-:W-:-:S05]  /*7ee0*/  VIADD R2, R7, 0x1 ;  /* 0x0000000107027836 */ /* 0x000fca0000000000 */
[----:B------:R-:W-:-:S04]  /*7ef0*/  ISETP.NE.AND P1, PT, R2, 0x6, PT ;  /* 0x000000060200780c */ /* 0x000fc80003f25270 */
[----:B------:R-:W-:Y:S02]  /*7f00*/  SEL R3, RZ, 0x1, P1 ;  /* 0x00000001ff037807 */ /* 0x000fe40000800000 */
[----:B------:R-:W-:Y:S02]  /*7f10*/  SEL R7, R2, RZ, P1 ;  /* 0x000000ff02077207 */ /* 0x000fe40000800000 */
[----:B------:R-:W-:-:S03]  /*7f20*/  LOP3.LUT R6, R6, R3, RZ, 0x3c, !PT ;  /* 0x0000000306067212 */ /* 0x000fc600078e3cff */
[----:B0-----:R-:W-:Y:S01]  /*7f30*/  IMAD R8, R7, 0x8, R0 ;  /* 0x0000000807087824 */ /* 0x001fe200078e0200 */
[----:B------:R-:W-:Y:S01]  /*7f40*/  SHF.L.U32 R5, R6, 0x1f, RZ ;  /* 0x0000001f06057819 */ /* 0x000fe200000006ff */
[----:B-1----:R-:W-:Y:S06]  /*7f50*/  @!P0 BRA `(.L_x_184) ;  /* 0x0000000400048947 */ /* 0x002fec0003800000 */
.L_x_197:
[----:B------:R-:W1:Y:S01]  /*7f60*/  SYNCS.PHASECHK.TRANS64.TRYWAIT P0, [R8+URZ], R5 ;  /* 0x00000005080075a7 */ /* 0x000e62000800017f */
[----:B------:R-:W-:-:S05]  /*7f70*/  VIADD R2, R7, 0x1 ;  /* 0x0000000107027836 */ /* 0x000fca0000000000 */
[----:B------:R-:W-:-:S04]  /*7f80*/  ISETP.NE.AND P1, PT, R2, 0x6, PT ;  /* 0x000000060200780c */ /* 0x000fc80003f25270 */
[----:B------:R-:W-:Y:S02]  /*7f90*/  SEL R3, RZ, 0x1, P1 ;  /* 0x00000001ff037807 */ /* 0x000fe40000800000 */
[----:B------:R-:W-:Y:S02]  /*7fa0*/  SEL R7, R2, RZ, P1 ;  /* 0x000000ff02077207 */ /* 0x000fe40000800000 */
[----:B0-----:R-:W-:-:S03]  /*7fb0*/  LOP3.LUT R9, R6, R3, RZ, 0x3c, !PT ;  /* 0x0000000306097212 */ /* 0x001fc600078e3cff */
[----:B------:R-:W-:Y:S01]  /*7fc0*/  IMAD R11, R7, 0x8, R0 ;  /* 0x00000008070b7824 */ /* 0x000fe200078e0200 */
[----:B------:R-:W-:Y:S01]  /*7fd0*/  SHF.L.U32 R6, R9, 0x1f, RZ ;  /* 0x0000001f09067819 */ /* 0x000fe200000006ff */
[----:B-1----:R-:W-:Y:S06]  /*7fe0*/  @!P0 BRA `(.L_x_185) ;  /* 0x0000000000f48947 */ /* 0x002fec0003800000 */
.L_x_198:
[----:B------:R-:W1:Y:S01]  /*7ff0*/  SYNCS.PHASECHK.TRANS64.TRYWAIT P0, [R11+URZ], R6 ;  /* 0x000000060b0075a7 */ /* 0x000e62000800017f */
[----:B------:R-:W-:-:S05]  /*8000*/  VIADD R2, R7, 0x1 ;  /* 0x0000000107027836 */ /* 0x000fca0000000000 */
[----:B------:R-:W-:-:S04]  /*8010*/  ISETP.NE.AND P1, PT, R2, 0x6, PT ;  /* 0x000000060200780c */ /* 0x000fc80003f25270 */
[----:B------:R-:W-:Y:S02]  /*8020*/  SEL R4, RZ, 0x1, P1 ;  /* 0x00000001ff047807 */ /* 0x000fe40000800000 */
[----:B------:R-:W-:Y:S02]  /*8030*/  SEL R3, R2, RZ, P1 ;  /* 0x000000ff02037207 */ /* 0x000fe40000800000 */
[----:B------:R-:W-:Y:S01]  /*8040*/  LOP3.LUT R4, R9, R4, RZ, 0x3c, !PT ;  /* 0x0000000409047212 */ /* 0x000fe200078e3cff */
[----:B-1----:R-:W-:Y:S06]  /*8050*/  @!P0 BRA `(.L_x_186) ;  /* 0x0000000000ec8947 */ /* 0x002fec0003800000 */
.L_x_199:
[----:B------:R-:W-:Y:S01]  /*8060*/  IMAD R3, R3, 0x8, R0 ;  /* 0x0000000803037824 */ /* 0x000fe200078e0200 */
[----:B------:R-:W-:-:S07]  /*8070*/  SHF.L.U32 R0, R4, 0x1f, RZ ;  /* 0x0000001f04007819 */ /* 0x000fce00000006ff */
.L_x_187:
[----:B--2---:R2:W3:Y:S02]  /*8080*/  SYNCS.PHASECHK.TRANS64.TRYWAIT P0, [R3+URZ], R0 ;  /* 0x00000000030075a7 */ /* 0x0044e4000800017f */
[----:B---3--:R-:W-:Y:S05]  /*8090*/  @!P0 NANOSLEEP.SYNCS 0x989680 ;  /* 0x009896800000895d */ /* 0x008fea0003900000 */
[----:B------:R-:W3:Y:S02]  /*80a0*/  @!P0 SYNCS.PHASECHK.TRANS64 P0, [R3+URZ], R0 ;  /* 0x00000000030085a7 */ /* 0x000ee4000800007f */
[----:B---3--:R-:W-:Y:S05]  /*80b0*/  @!P0 BRA `(.L_x_187) ;  /* 0xfffffffc00f08947 */ /* 0x008fea000383ffff */
.L_x_180:
[----:B------:R-:W-:Y:S05]  /*80c0*/  BSYNC B0 ;  /* 0x0000000000007941 */ /* 0x000fea0003800000 */
.L_x_179:
[----:B------:R-:W-:Y:S05]  /*80d0*/  EXIT ;  /* 0x000000000000794d */ /* 0x000fea0003800000 */
.L_x_21:
[----:B-1----:R1:W2:Y:S02]  /*80e0*/  SYNCS.PHASECHK.TRANS64.TRYWAIT P1, [R3+URZ], R0 ;  /* 0x00000000030075a7 */ /* 0x0022a4000802017f */
[----:B--2---:R-:W-:Y:S05]  /*80f0*/  @!P1 NANOSLEEP.SYNCS 0x989680 ;  /* 0x009896800000995d */ /* 0x004fea0003900000 */
[----:B------:R-:W2:Y:S02]  /*8100*/  @!P1 SYNCS.PHASECHK.TRANS64 P1, [R3+URZ], R0 ;  /* 0x00000000030095a7 */ /* 0x000ea4000802007f */
[----:B--2---:R-:W-:Y:S05]  /*8110*/  @!P1 BRA `(.L_x_21) ;  /* 0xfffffffc00f09947 */ /* 0x004fea000383ffff */
[----:B------:R-:W-:Y:S05]  /*8120*/  BRA `(.L_x_20) ;  /* 0xffffff9400ac7947 */ /* 0x000fea000383ffff */
.L_x_26:
[----:B-1----:R1:W2:Y:S02]  /*8130*/  SYNCS.PHASECHK.TRANS64.TRYWAIT P1, [R5+URZ], R4 ;  /* 0x00000004050075a7 */ /* 0x0022a4000802017f */
[----:B--2---:R-:W-:Y:S05]  /*8140*/  @!P1 NANOSLEEP.SYNCS 0x989680 ;  /* 0x009896800000995d */ /* 0x004fea0003900000 */
[----:B------:R-:W2:Y:S02]  /*8150*/  @!P1 SYNCS.PHASECHK.TRANS64 P1, [R5+URZ], R4 ;  /* 0x00000004050095a7 */ /* 0x000ea4000802007f */
[----:B--2---:R-:W-:Y:S05]  /*8160*/  @!P1 BRA `(.L_x_26) ;  /* 0xfffffffc00f09947 */ /* 0x004fea000383ffff */
[----:B------:R-:W-:Y:S05]  /*8170*/  BRA `(.L_x_25) ;  /* 0xffffff9800887947 */ /* 0x000fea000383ffff */
.L_x_167:
[----:B------:R-:W-:Y:S01]  /*8180*/  BSSY B1, `(.L_x_188) ;  /* 0x0000006000017945 */ /* 0x000fe20003800000 */
[----:B------:R-:W-:-:S07]  /*8190*/  IMAD.MOV.U32 R15, RZ, RZ, -0x1 ;  /* 0xffffffffff0f7424 */ /* 0x000fce00078e00ff */
[----:B------:R-:W-:Y:S05]  /*81a0*/  WARPSYNC.COLLECTIVE R15, `(.L_x_189) ;  /* 0x000000000f0c7348 */ /* 0x000fea0003c00000 */
[----:B------:R-:W-:Y:S02]  /*81b0*/  ELECT P6, UR62, PT ;  /* 0x00000000003e782f */ /* 0x000fe400038c0000 */
[----:B------:R-:W-:Y:S01]  /*81c0*/  MOV R14, UR62 ;  /* 0x0000003e000e7c02 */ /* 0x000fe20008000f00 */
[----:B------:R-:W-:Y:S10]  /*81d0*/  ENDCOLLECTIVE ;  /* 0x000000000000791b */ /* 0x000ff40003800000 */
.L_x_189:
[----:B------:R-:W-:Y:S05]  /*81e0*/  BSYNC B1 ;  /* 0x0000000000017941 */ /* 0x000fea0003800000 */
.L_x_188:
[----:B------:R-:W-:Y:S05]  /*81f0*/  BRA `(.L_x_190) ;  /* 0xffffffec00ac7947 */ /* 0x000fea000383ffff */
.L_x_170:
[----:B0-----:R0:W1:Y:S02]  /*8200*/  SYNCS.PHASECHK.TRANS64.TRYWAIT P0, [R21+URZ+0x30], R12 ;  /* 0x0000300c150075a7 */ /* 0x001064000800017f */
[----:B-1----:R-:W-:Y:S05]  /*8210*/  @!P0 NANOSLEEP.SYNCS 0x989680 ;  /* 0x009896800000895d */ /* 0x002fea0003900000 */
[----:B------:R-:W1:Y:S02]  /*8220*/  @!P0 SYNCS.PHASECHK.TRANS64 P0, [R21+URZ+0x30], R12 ;  /* 0x0000300c150085a7 */ /* 0x000e64000800007f */
[----:B-1----:R-:W-:Y:S05]  /*8230*/  @!P0 BRA `(.L_x_170) ;  /* 0xfffffffc00f08947 */ /* 0x002fea000383ffff */
[----:B------:R-:W-:Y:S05]  /*8240*/  BRA `(.L_x_191) ;  /* 0xffffffec00f47947 */ /* 0x000fea000383ffff */
.L_x_178:
[----:B------:R-:W-:Y:S01]  /*8250*/  BSSY B0, `(.L_x_192) ;  /* 0x0000006000007945 */ /* 0x000fe20003800000 */
[----:B------:R-:W-:-:S07]  /*8260*/  IMAD.MOV.U32 R15, RZ, RZ, -0x1 ;  /* 0xffffffffff0f7424 */ /* 0x000fce00078e00ff */
[----:B------:R-:W-:Y:S05]  /*8270*/  WARPSYNC.COLLECTIVE R15, `(.L_x_193) ;  /* 0x000000000f0c7348 */ /* 0x000fea0003c00000 */
[----:B------:R-:W-:Y:S02]  /*8280*/  ELECT P6, UR62, PT ;  /* 0x00000000003e782f */ /* 0x000fe400038c0000 */
[----:B------:R-:W-:Y:S01]  /*8290*/  MOV R14, UR62 ;  /* 0x0000003e000e7c02 */ /* 0x000fe20008000f00 */
[----:B------:R-:W-:Y:S10]  /*82a0*/  ENDCOLLECTIVE ;  /* 0x000000000000791b */ /* 0x000ff40003800000 */
.L_x_193:
[----:B------:R-:W-:Y:S05]  /*82b0*/  BSYNC B0 ;  /* 0x0000000000007941 */ /* 0x000fea0003800000 */
.L_x_192:
[----:B------:R-:W-:Y:S05]  /*82c0*/  BRA `(.L_x_194) ;  /* 0xfffffff800887947 */ /* 0x000fea000383ffff */
.L_x_182:
[----:B0-----:R0:W1:Y:S02]  /*82d0*/  SYNCS.PHASECHK.TRANS64.TRYWAIT P0, [R7+URZ], R4 ;  /* 0x00000004070075a7 */ /* 0x001064000800017f */
[----:B-1----:R-:W-:Y:S05]  /*82e0*/  @!P0 NANOSLEEP.SYNCS 0x989680 ;  /* 0x009896800000895d */ /* 0x002fea0003900000 */
[----:B------:R-:W1:Y:S02]  /*82f0*/  @!P0 SYNCS.PHASECHK.TRANS64 P0, [R7+URZ], R4 ;  /* 0x00000004070085a7 */ /* 0x000e64000800007f */
[----:B-1----:R-:W-:Y:S05]  /*8300*/  @!P0 BRA `(.L_x_182) ;  /* 0xfffffffc00f08947 */ /* 0x002fea000383ffff */
[----:B------:R-:W-:Y:S05]  /*8310*/  BRA `(.L_x_195) ;  /* 0xfffffff800c87947 */ /* 0x000fea000383ffff */
.L_x_183:
[----:B0-----:R0:W1:Y:S02]  /*8320*/  SYNCS.PHASECHK.TRANS64.TRYWAIT P0, [R8+URZ], R5 ;  /* 0x00000005080075a7 */ /* 0x001064000800017f */
[----:B-1----:R-:W-:Y:S05]  /*8330*/  @!P0 NANOSLEEP.SYNCS 0x989680 ;  /* 0x009896800000895d */ /* 0x002fea0003900000 */
[----:B------:R-:W1:Y:S02]  /*8340*/  @!P0 SYNCS.PHASECHK.TRANS64 P0, [R8+URZ], R5 ;  /* 0x00000005080085a7 */ /* 0x000e64000800007f */
[----:B-1----:R-:W-:Y:S05]  /*8350*/  @!P0 BRA `(.L_x_183) ;  /* 0xfffffffc00f08947 */ /* 0x002fea000383ffff */
[----:B------:R-:W-:Y:S05]  /*8360*/  BRA `(.L_x_196) ;  /* 0xfffffff800d87947 */ /* 0x000fea000383ffff */
.L_x_184:
[----:B0-----:R0:W1:Y:S02]  /*8370*/  SYNCS.PHASECHK.TRANS64.TRYWAIT P0, [R9+URZ], R4 ;  /* 0x00000004090075a7 */ /* 0x001064000800017f */
[----:B-1----:R-:W-:Y:S05]  /*8380*/  @!P0 NANOSLEEP.SYNCS 0x989680 ;  /* 0x009896800000895d */ /* 0x002fea0003900000 */
[----:B------:R-:W1:Y:S02]  /*8390*/  @!P0 SYNCS.PHASECHK.TRANS64 P0, [R9+URZ], R4 ;  /* 0x00000004090085a7 */ /* 0x000e64000800007f */
[----:B-1----:R-:W-:Y:S05]  /*83a0*/  @!P0 BRA `(.L_x_184) ;  /* 0xfffffffc00f08947 */ /* 0x002fea000383ffff */
[----:B------:R-:W-:Y:S05]  /*83b0*/  BRA `(.L_x_197) ;  /* 0xfffffff800e87947 */ /* 0x000fea000383ffff */
.L_x_185:
[----:B0-----:R0:W1:Y:S02]  /*83c0*/  SYNCS.PHASECHK.TRANS64.TRYWAIT P0, [R8+URZ], R5 ;  /* 0x00000005080075a7 */ /* 0x001064000800017f */
[----:B-1----:R-:W-:Y:S05]  /*83d0*/  @!P0 NANOSLEEP.SYNCS 0x989680 ;  /* 0x009896800000895d */ /* 0x002fea0003900000 */
[----:B------:R-:W1:Y:S02]  /*83e0*/  @!P0 SYNCS.PHASECHK.TRANS64 P0, [R8+URZ], R5 ;  /* 0x00000005080085a7 */ /* 0x000e64000800007f */
[----:B-1----:R-:W-:Y:S05]  /*83f0*/  @!P0 BRA `(.L_x_185) ;  /* 0xfffffffc00f08947 */ /* 0x002fea000383ffff */
[----:B------:R-:W-:Y:S05]  /*8400*/  BRA `(.L_x_198) ;  /* 0xfffffff800f87947 */ /* 0x000fea000383ffff */
.L_x_186:
[----:B-1----:R1:W2:Y:S02]  /*8410*/  SYNCS.PHASECHK.TRANS64.TRYWAIT P0, [R11+URZ], R6 ;  /* 0x000000060b0075a7 */ /* 0x0022a4000800017f */
[----:B--2---:R-:W-:Y:S05]  /*8420*/  @!P0 NANOSLEEP.SYNCS 0x989680 ;  /* 0x009896800000895d */ /* 0x004fea0003900000 */
[----:B------:R-:W2:Y:S02]  /*8430*/  @!P0 SYNCS.PHASECHK.TRANS64 P0, [R11+URZ], R6 ;  /* 0x000000060b0085a7 */ /* 0x000ea4000800007f */
[----:B--2---:R-:W-:Y:S05]  /*8440*/  @!P0 BRA `(.L_x_186) ;  /* 0xfffffffc00f08947 */ /* 0x004fea000383ffff */
[----:B------:R-:W-:Y:S05]  /*8450*/  BRA `(.L_x_199) ;  /* 0xfffffffc00007947 */ /* 0x000fea000383ffff */
.L_x_200:
[----:B------:R-:W-:-:S00]  /*8460*/  BRA `(.L_x_200) ;  /* 0xfffffffc00fc7947 */ /* 0x000fc0000383ffff */
[----:B------:R-:W-:-:S00]  /*8470*/  NOP ;  /* 0x0000000000007918 */ /* 0x000fc00000000000 */
        /* <DEDUP_REMOVED lines=8> */
.L_x_201:


//--------------------- .nv.global.init           --------------------------
	.section	.nv.global.init,"aw",@progbits
.nv.global.init:
	.type		$str$22,@object
	.size		$str$22,($str$23 - $str$22)
$str$22:
        /*0000*/ 	.byte	0x6b, 0x5f, 0x74, 0x69, 0x6c, 0x65, 0x5f, 0x63, 0x6f, 0x75, 0x6e, 0x74, 0x20, 0x3e, 0x3d, 0x20
        /*0010*/ 	.byte	0x31, 0x00
	.type		$str$23,@object
	.size		$str$23,(__unnamed_1 - $str$23)
$str$23:
        /*0012*/ 	.byte	0x2f, 0x74, 0x6d, 0x70, 0x2f, 0x63, 0x75, 0x74, 0x6c, 0x61, 0x73, 0x73, 0x5f, 0x73, 0x77, 0x65
        /*0022*/ 	.byte	0x65, 0x70, 0x5f, 0x73, 0x72, 0x63, 0x2f, 0x69, 0x6e, 0x63, 0x6c, 0x75, 0x64, 0x65, 0x2f, 0x63
        /*0032*/ 	.byte	0x75, 0x74, 0x6c, 0x61, 0x73, 0x73, 0x2f, 0x67, 0x65, 0x6d, 0x6d, 0x2f, 0x63, 0x6f, 0x6c, 0x6c
        /*0042*/ 	.byte	0x65, 0x63, 0x74, 0x69, 0x76, 0x65, 0x2f, 0x73, 0x6d, 0x39, 0x30, 0x5f, 0x6d, 0x6d, 0x61, 0x5f
        /*0052*/ 	.byte	0x74, 0x6d, 0x61, 0x5f, 0x67, 0x6d, 0x6d, 0x61, 0x5f, 0x73, 0x73, 0x5f, 0x77, 0x61, 0x72, 0x70
        /*0062*/ 	.byte	0x73, 0x70, 0x65, 0x63, 0x69, 0x61, 0x6c, 0x69, 0x7a, 0x65, 0x64, 0x2e, 0x68, 0x70, 0x70, 0x00
	.type		__unnamed_1,@object
	.size		__unnamed_1,(.L_0 - __unnamed_1)
__unnamed_1:
        /*0072*/ 	.byte	0x76, 0x6f, 0x69, 0x64, 0x20, 0x63, 0x75, 0x74, 0x6c, 0x61, 0x73, 0x73, 0x3a, 0x3a, 0x67, 0x65
        /* <DEDUP_REMOVED lines=181> */
        /*0bd2*/ 	.byte	0x00
.L_0:


//--------------------- .nv.shared._ZN7cutlass13device_kernelINS_4gemm6kernel13GemmUniversalIN4cute5tupleIJiiiiEEENS1_10collective13CollectiveMmaINS1_34MainloopSm90TmaGmmaWarpSpecializedILi6ENS5_IJNS4_1CILi2EEENSA_ILi4EEENSA_ILi1EEEEEENS1_35KernelTmaWarpSpecializedCooperativeEEENS5_IJNSA_ILi128EEESH_NSA_ILi64EEEEEENS_6half_tENS5_IJSD_llEEESK_SL_NS4_8TiledMMAINS4_8MMA_AtomIJNS4_4SM904GMMA26MMA_64x128x16_F32F16F16_SSILNSP_5MajorE1ELSR_1ELNSP_7ScaleInE1ELSS_1EEEEEENS4_6LayoutINS5_IJSB_SD_SD_EEENS5_IJSD_NSA_ILi0EEESX_EEEEENS5_IJNS4_10UnderscoreES10_S10_EEEEENS4_23SM90_TMA_LOAD_MULTICASTENS4_14ComposedLayoutINS4_7SwizzleILi3ELi4ELi3EEENS4_18smem_ptr_flag_bitsILi16EEENSV_INS5_IJSI_NSA_ILi8EEEEEENS5_IJSD_SI_EEEEEEEvNS4_8identityES13_S1D_vS1E_EENS_8epilogue10collective6detail29Sm90TmaWarpSpecializedAdapterINS1H_15DefaultEpilogueISK_NS5_IJlSD_lEEES1L_NS1G_6thread17LinearCombinationISK_Li1EffLNS1M_9ScaleType4KindE0ELNS_15FloatRoundStyleE2ESK_EENS1_15EpilogueDefaultEEEEEvvEEEEvNT_6ParamsE --------------------------
	.section	.nv.shared._ZN7cutlass13device_kernelINS_4gemm6kernel13GemmUniversalIN4cute5tupleIJiiiiEEENS1_10collective13CollectiveMmaINS1_34MainloopSm90TmaGmmaWarpSpecializedILi6ENS5_IJNS4_1CILi2EEENSA_ILi4EEENSA_ILi1EEEEEENS1_35KernelTmaWarpSpecializedCooperativeEEENS5_IJNSA_ILi128EEESH_NSA_ILi64EEEEEENS_6half_tENS5_IJSD_llEEESK_SL_NS4_8TiledMMAINS4_8MMA_AtomIJNS4_4SM904GMMA26MMA_64x128x16_F32F16F16_SSILNSP_5MajorE1ELSR_1ELNSP_7ScaleInE1ELSS_1EEEEEENS4_6LayoutINS5_IJSB_SD_SD_EEENS5_IJSD_NSA_ILi0EEESX_EEEEENS5_IJNS4_10UnderscoreES10_S10_EEEEENS4_23SM90_TMA_LOAD_MULTICASTENS4_14ComposedLayoutINS4_7SwizzleILi3ELi4ELi3EEENS4_18smem_ptr_flag_bitsILi16EEENSV_INS5_IJSI_NSA_ILi8EEEEEENS5_IJSD_SI_EEEEEEEvNS4_8identityES13_S1D_vS1E_EENS_8epilogue10collective6detail29Sm90TmaWarpSpecializedAdapterINS1H_15DefaultEpilogueISK_NS5_IJlSD_lEEES1L_NS1G_6thread17LinearCombinationISK_Li1EffLNS1M_9ScaleType4KindE0ELNS_15FloatRoundStyleE2ESK_EENS1_15EpilogueDefaultEEEEEvvEEEEvNT_6ParamsE,"aw",@nobits
	.sectionflags	@""
	.align	16
	.zero		1024


//--------------------- .nv.shared.reserved.0     --------------------------
	.section	.nv.shared.reserved.0,"aw",@nobits
	.weak		__nv_reservedSMEM_offset_0_alias
	.size		__nv_reservedSMEM_offset_0_alias, 0, 0
	.other		__nv_reservedSMEM_offset_0_alias,@"STO_CUDA_RESERVED_SHARED STV_DEFAULT"
__nv_reservedSMEM_offset_0_alias:
	.zero		0


//--------------------- .nv.global                --------------------------
	.section	.nv.global,"aw",@nobits
.nv.global:
	.type		_ZN40_INTERNAL_403d113e_4_k_cu_0f77db3a_276684cute1_E,@object
	.size		_ZN40_INTERNAL_403d113e_4_k_cu_0f77db3a_276684cute1_E,(_ZN40_INTERNAL_403d113e_4_k_cu_0f77db3a_276684cuda3std3__45__cpo6cbeginE - _ZN40_INTERNAL_403d113e_4_k_cu_0f77db3a_276684cute1_E)
_ZN40_INTERNAL_403d113e_4_k_cu_0f77db3a_276684cute1_E:
	.zero		1
	.type		_ZN40_INTERNAL_403d113e_4_k_cu_0f77db3a_276684cuda3std3__45__cpo6cbeginE,@object
	.size		_ZN40_INTERNAL_403d113e_4_k_cu_0f77db3a_276684cuda3std3__45__cpo6cbeginE,(_ZN40_INTERNAL_403d113e_4_k_cu_0f77db3a_276684cuda3std3__48in_placeE - _ZN40_INTERNAL_403d113e_4_k_cu_0f77db3a_276684cuda3std3__45__cpo6cbeginE)
_ZN40_INTERNAL_403d113e_4_k_cu_0f77db3a_276684cuda3std3__45__cpo6cbeginE:
	.zero		1
	.type		_ZN40_INTERNAL_403d113e_4_k_cu_0f77db3a_276684cuda3std3__48in_placeE,@object
	.size		_ZN40_INTERNAL_403d113e_4_k_cu_0f77db3a_276684cuda3std3__48in_placeE,(_ZN40_INTERNAL_403d113e_4_k_cu_0f77db3a_276684cuda3std6ranges3__45__cpo9iter_moveE - _ZN40_INTERNAL_403d113e_4_k_cu_0f77db3a_276684cuda3std3__48in_placeE)
_ZN40_INTERNAL_403d113e_4_k_cu_0f77db3a_276684cuda3std3__48in_placeE:
	.zero		1
	.type		_ZN40_INTERNAL_403d113e_4_k_cu_0f77db3a_276684cuda3std6ranges3__45__cpo9iter_moveE,@object
	.size		_ZN40_INTERNAL_403d113e_4_k_cu_0f77db3a_276684cuda3std6ranges3__45__cpo9iter_moveE,(_ZN40_INTERNAL_403d113e_4_k_cu_0f77db3a_276684cuda3std3__45__cpo5beginE - _ZN40_INTERNAL_403d113e_4_k_cu_0f77db3a_276684cuda3std6ranges3__45__cpo9iter_moveE)
_ZN40_INTERNAL_403d113e_4_k_cu_0f77db3a_276684cuda3std6ranges3__45__cpo9iter_moveE:
	.zero		1
	.type		_ZN40_INTERNAL_403d113e_4_k_cu_0f77db3a_276684cuda3std3__45__cpo5beginE,@object
	.size		_ZN40_INTERNAL_403d113e_4_k_cu_0f77db3a_276684cuda3std3__45__cpo5beginE,(_ZN40_INTERNAL_403d113e_4_k_cu_0f77db3a_276684cuda3std3__442_GLOBAL__N__403d113e_4_k_cu_0f77db3a_276686ignoreE - _ZN40_INTERNAL_403d113e_4_k_cu_0f77db3a_276684cuda3std3__45__cpo5beginE)
_ZN40_INTERNAL_403d113e_4_k_cu_0f77db3a_276684cuda3std3__45__cpo5beginE:
	.zero		1
	.type		_ZN40_INTERNAL_403d113e_4_k_cu_0f77db3a_276684cuda3std3__442_GLOBAL__N__403d113e_4_k_cu_0f77db3a_276686ignoreE,@object
	.size		_ZN40_INTERNAL_403d113e_4_k_cu_0f77db3a_276684cuda3std3__442_GLOBAL__N__403d113e_4_k_cu_0f77db3a_276686ignoreE,(_ZN40_INTERNAL_403d113e_4_k_cu_0f77db3a_276684cute7productE - _ZN40_INTERNAL_403d113e_4_k_cu_0f77db3a_276684cuda3std3__442_GLOBAL__N__403d113e_4_k_cu_0f77db3a_276686ignoreE)
_ZN40_INTERNAL_403d113e_4_k_cu_0f77db3a_276684cuda3std3__442_GLOBAL__N__403d113e_4_k_cu_0f77db3a_276686ignoreE:
	.zero		1
	.type		_ZN40_INTERNAL_403d113e_4_k_cu_0f77db3a_276684cute7productE,@object
	.size		_ZN40_INTERNAL_403d113e_4_k_cu_0f77db3a_276684cute7productE,(_ZN40_INTERNAL_403d113e_4_k_cu_0f77db3a_276684cuda3std3__45__cpo3endE - _ZN40_INTERNAL_403d113e_4_k_cu_0f77db3a_276684cute7productE)
_ZN40_INTERNAL_403d113e_4_k_cu_0f77db3a_276684cute7productE:
	.zero		1
	.type		_ZN40_INTERNAL_403d113e_4_k_cu_0f77db3a_276684cuda3std3__45__cpo3endE,@object
	.size		_ZN40_INTERNAL_403d113e_4_k_cu_0f77db3a_276684cuda3std3__45__cpo3endE,(_ZN40_INTERNAL_403d113e_4_k_cu_0f77db3a_276684cuda3std3__419piecewise_constructE - _ZN40_INTERNAL_403d113e_4_k_cu_0f77db3a_276684cuda3std3__45__cpo3endE)
_ZN40_INTERNAL_403d113e_4_k_cu_0f77db3a_276684cuda3std3__45__cpo3endE:
	.zero		1
	.type		_ZN40_INTERNAL_403d113e_4_k_cu_0f77db3a_276684cuda3std3__419piecewise_constructE,@object
	.size		_ZN40_INTERNAL_403d113e_4_k_cu_0f77db3a_276684cuda3std3__419piecewise_constructE,(_ZN40_INTERNAL_403d113e_4_k_cu_0f77db3a_276684cuda3std3__45__cpo4cendE - _ZN40_INTERNAL_403d113e_4_k_cu_0f77db3a_276684cuda3std3__419piecewise_constructE)
_ZN40_INTERNAL_403d113e_4_k_cu_0f77db3a_276684cuda3std3__419piecewise_constructE:
	.zero		1
	.type		_ZN40_INTERNAL_403d113e_4_k_cu_0f77db3a_276684cuda3std3__45__cpo4cendE,@object
	.size		_ZN40_INTERNAL_403d113e_4_k_cu_0f77db3a_276684cuda3std3__45__cpo4cendE,(_ZN40_INTERNAL_403d113e_4_k_cu_0f77db3a_276684cuda3std6ranges3__45__cpo4swapE - _ZN40_INTERNAL_403d113e_4_k_cu_0f77db3a_276684cuda3std3__45__cpo4cendE)
_ZN40_INTERNAL_403d113e_4_k_cu_0f77db3a_276684cuda3std3__45__cpo4cendE:
	.zero		1
	.type		_ZN40_INTERNAL_403d113e_4_k_cu_0f77db3a_276684cuda3std6ranges3__45__cpo4swapE,@object
	.size		_ZN40_INTERNAL_403d113e_4_k_cu_0f77db3a_276684cuda3std6ranges3__45__cpo4swapE,(.L_8 - _ZN40_INTERNAL_403d113e_4_k_cu_0f77db3a_276684cuda3std6ranges3__45__cpo4swapE)
_ZN40_INTERNAL_403d113e_4_k_cu_0f77db3a_276684cuda3std6ranges3__45__cpo4swapE:
	.zero		1
.L_8:


//--------------------- .nv.constant0._ZN7cutlass13device_kernelINS_4gemm6kernel13GemmUniversalIN4cute5tupleIJiiiiEEENS1_10collective13CollectiveMmaINS1_34MainloopSm90TmaGmmaWarpSpecializedILi6ENS5_IJNS4_1CILi2EEENSA_ILi4EEENSA_ILi1EEEEEENS1_35KernelTmaWarpSpecializedCooperativeEEENS5_IJNSA_ILi128EEESH_NSA_ILi64EEEEEENS_6half_tENS5_IJSD_llEEESK_SL_NS4_8TiledMMAINS4_8MMA_AtomIJNS4_4SM904GMMA26MMA_64x128x16_F32F16F16_SSILNSP_5MajorE1ELSR_1ELNSP_7ScaleInE1ELSS_1EEEEEENS4_6LayoutINS5_IJSB_SD_SD_EEENS5_IJSD_NSA_ILi0EEESX_EEEEENS5_IJNS4_10UnderscoreES10_S10_EEEEENS4_23SM90_TMA_LOAD_MULTICASTENS4_14ComposedLayoutINS4_7SwizzleILi3ELi4ELi3EEENS4_18smem_ptr_flag_bitsILi16EEENSV_INS5_IJSI_NSA_ILi8EEEEEENS5_IJSD_SI_EEEEEEEvNS4_8identityES13_S1D_vS1E_EENS_8epilogue10collective6detail29Sm90TmaWarpSpecializedAdapterINS1H_15DefaultEpilogueISK_NS5_IJlSD_lEEES1L_NS1G_6thread17LinearCombinationISK_Li1EffLNS1M_9ScaleType4KindE0ELNS_15FloatRoundStyleE2ESK_EENS1_15EpilogueDefaultEEEEEvvEEEEvNT_6ParamsE --------------------------
	.section	.nv.constant0._ZN7cutlass13device_kernelINS_4gemm6kernel13GemmUniversalIN4cute5tupleIJiiiiEEENS1_10collective13CollectiveMmaINS1_34MainloopSm90TmaGmmaWarpSpecializedILi6ENS5_IJNS4_1CILi2EEENSA_ILi4EEENSA_ILi1EEEEEENS1_35KernelTmaWarpSpecializedCooperativeEEENS5_IJNSA_ILi128EEESH_NSA_ILi64EEEEEENS_6half_tENS5_IJSD_llEEESK_SL_NS4_8TiledMMAINS4_8MMA_AtomIJNS4_4SM904GMMA26MMA_64x128x16_F32F16F16_SSILNSP_5MajorE1ELSR_1ELNSP_7ScaleInE1ELSS_1EEEEEENS4_6LayoutINS5_IJSB_SD_SD_EEENS5_IJSD_NSA_ILi0EEESX_EEEEENS5_IJNS4_10UnderscoreES10_S10_EEEEENS4_23SM90_TMA_LOAD_MULTICASTENS4_14ComposedLayoutINS4_7SwizzleILi3ELi4ELi3EEENS4_18smem_ptr_flag_bitsILi16EEENSV_INS5_IJSI_NSA_ILi8EEEEEENS5_IJSD_SI_EEEEEEEvNS4_8identityES13_S1D_vS1E_EENS_8epilogue10collective6detail29Sm90TmaWarpSpecializedAdapterINS1H_15DefaultEpilogueISK_NS5_IJlSD_lEEES1L_NS1G_6thread17LinearCombinationISK_Li1EffLNS1M_9ScaleType4KindE0ELNS_15FloatRoundStyleE2ESK_EENS1_15EpilogueDefaultEEEEEvvEEEEvNT_6ParamsE,"a",@progbits
	.sectionflags	@""
	.align	4
.nv.constant0._ZN7cutlass13device_kernelINS_4gemm6kernel13GemmUniversalIN4cute5tupleIJiiiiEEENS1_10collective13CollectiveMmaINS1_34MainloopSm90TmaGmmaWarpSpecializedILi6ENS5_IJNS4_1CILi2EEENSA_ILi4EEENSA_ILi1EEEEEENS1_35KernelTmaWarpSpecializedCooperativeEEENS5_IJNSA_ILi128EEESH_NSA_ILi64EEEEEENS_6half_tENS5_IJSD_llEEESK_SL_NS4_8TiledMMAINS4_8MMA_AtomIJNS4_4SM904GMMA26MMA_64x128x16_F32F16F16_SSILNSP_5MajorE1ELSR_1ELNSP_7ScaleInE1ELSS_1EEEEEENS4_6LayoutINS5_IJSB_SD_SD_EEENS5_IJSD_NSA_ILi0EEESX_EEEEENS5_IJNS4_10UnderscoreES10_S10_EEEEENS4_23SM90_TMA_LOAD_MULTICASTENS4_14ComposedLayoutINS4_7SwizzleILi3ELi4ELi3EEENS4_18smem_ptr_flag_bitsILi16EEENSV_INS5_IJSI_NSA_ILi8EEEEEENS5_IJSD_SI_EEEEEEEvNS4_8identityES13_S1D_vS1E_EENS_8epilogue10collective6detail29Sm90TmaWarpSpecializedAdapterINS1H_15DefaultEpilogueISK_NS5_IJlSD_lEEES1L_NS1G_6thread17LinearCombinationISK_Li1EffLNS1M_9ScaleType4KindE0ELNS_15FloatRoundStyleE2ESK_EENS1_15EpilogueDefaultEEEEEvvEEEEvNT_6ParamsE:
	.zero		1664


//--------------------- SYMBOLS --------------------------

	.type		.nv.reservedSmem.offset0,@object
	.size		.nv.reservedSmem.offset0,0x4
	.type		__assertfail,@function
